//
// Generated by NVIDIA NVVM Compiler
//
// Compiler Build ID: CL-36424714
// Cuda compilation tools, release 13.0, V13.0.88
// Based on NVVM 20.0.0
//

.version 9.0
.target sm_100
.address_size 64

	// .globl	_Z22bruteForceStage3KerneljtiPiS_
.const .align 4 .b8 deviceAllowedMoves[40] = {0, 0, 0, 0, 1, 0, 0, 0, 2, 0, 0, 0, 4, 0, 0, 0, 9, 0, 0, 0, 10, 0, 0, 0, 11, 0, 0, 0, 13, 0, 0, 0, 7, 0, 0, 0, 16};
.const .align 4 .b8 cornerPermutation[576] = {3, 0, 0, 0, 0, 0, 0, 0, 1, 0, 0, 0, 2, 0, 0, 0, 4, 0, 0, 0, 5, 0, 0, 0, 6, 0, 0, 0, 7, 0, 0, 0, 2, 0, 0, 0, 3, 0, 0, 0, 0, 0, 0, 0, 1, 0, 0, 0, 4, 0, 0, 0, 5, 0, 0, 0, 6, 0, 0, 0, 7, 0, 0, 0, 1, 0, 0, 0, 2, 0, 0, 0, 3, 0, 0, 0, 0, 0, 0, 0, 4, 0, 0, 0, 5, 0, 0, 0, 6, 0, 0, 0, 7, 0, 0, 0, 4, 0, 0, 0, 1, 0, 0, 0, 2, 0, 0, 0, 0, 0, 0, 0, 7, 0, 0, 0, 5, 0, 0, 0, 6, 0, 0, 0, 3, 0, 0, 0, 7, 0, 0, 0, 1, 0, 0, 0, 2, 0, 0, 0, 4, 0, 0, 0, 3, 0, 0, 0, 5, 0, 0, 0, 6, 0, 0, 0, 0, 0, 0, 0, 3, 0, 0, 0, 1, 0, 0, 0, 2, 0, 0, 0, 7, 0, 0, 0, 0, 0, 0, 0, 5, 0, 0, 0, 6, 0, 0, 0, 4, 0, 0, 0, 1, 0, 0, 0, 5, 0, 0, 0, 2, 0, 0, 0, 3, 0, 0, 0, 0, 0, 0, 0, 4, 0, 0, 0, 6, 0, 0, 0, 7, 0, 0, 0, 5, 0, 0, 0, 4, 0, 0, 0, 2, 0, 0, 0, 3, 0, 0, 0, 1, 0, 0, 0, 0, 0, 0, 0, 6, 0, 0, 0, 7, 0, 0, 0, 4, 0, 0, 0, 0, 0, 0, 0, 2, 0, 0, 0, 3, 0, 0, 0, 5, 0, 0, 0, 1, 0, 0, 0, 6, 0, 0, 0, 7, 0, 0, 0, 0, 0, 0, 0, 1, 0, 0, 0, 2, 0, 0, 0, 3, 0, 0, 0, 5, 0, 0, 0, 6, 0, 0, 0, 7, 0, 0, 0, 4, 0, 0, 0, 0, 0, 0, 0, 1, 0, 0, 0, 2, 0, 0, 0, 3, 0, 0, 0, 6, 0, 0, 0, 7, 0, 0, 0, 4, 0, 0, 0, 5, 0, 0, 0, 0, 0, 0, 0, 1, 0, 0, 0, 2, 0, 0, 0, 3, 0, 0, 0, 7, 0, 0, 0, 4, 0, 0, 0, 5, 0, 0, 0, 6, 0, 0, 0, 0, 0, 0, 0, 2, 0, 0, 0, 6, 0, 0, 0, 3, 0, 0, 0, 4, 0, 0, 0, 1, 0, 0, 0, 5, 0, 0, 0, 7, 0, 0, 0, 0, 0, 0, 0, 6, 0, 0, 0, 5, 0, 0, 0, 3, 0, 0, 0, 4, 0, 0, 0, 2, 0, 0, 0, 1, 0, 0, 0, 7, 0, 0, 0, 0, 0, 0, 0, 5, 0, 0, 0, 1, 0, 0, 0, 3, 0, 0, 0, 4, 0, 0, 0, 6, 0, 0, 0, 2, 0, 0, 0, 7, 0, 0, 0, 0, 0, 0, 0, 1, 0, 0, 0, 3, 0, 0, 0, 7, 0, 0, 0, 4, 0, 0, 0, 5, 0, 0, 0, 2, 0, 0, 0, 6, 0, 0, 0, 0, 0, 0, 0, 1, 0, 0, 0, 7, 0, 0, 0, 6, 0, 0, 0, 4, 0, 0, 0, 5, 0, 0, 0, 3, 0, 0, 0, 2, 0, 0, 0, 0, 0, 0, 0, 1, 0, 0, 0, 6, 0, 0, 0, 2, 0, 0, 0, 4, 0, 0, 0, 5, 0, 0, 0, 7, 0, 0, 0, 3};
.const .align 4 .b8 edgePermutation[864] = {3, 0, 0, 0, 0, 0, 0, 0, 1, 0, 0, 0, 2, 0, 0, 0, 4, 0, 0, 0, 5, 0, 0, 0, 6, 0, 0, 0, 7, 0, 0, 0, 8, 0, 0, 0, 9, 0, 0, 0, 10, 0, 0, 0, 11, 0, 0, 0, 2, 0, 0, 0, 3, 0, 0, 0, 0, 0, 0, 0, 1, 0, 0, 0, 4, 0, 0, 0, 5, 0, 0, 0, 6, 0, 0, 0, 7, 0, 0, 0, 8, 0, 0, 0, 9, 0, 0, 0, 10, 0, 0, 0, 11, 0, 0, 0, 1, 0, 0, 0, 2, 0, 0, 0, 3, 0, 0, 0, 0, 0, 0, 0, 4, 0, 0, 0, 5, 0, 0, 0, 6, 0, 0, 0, 7, 0, 0, 0, 8, 0, 0, 0, 9, 0, 0, 0, 10, 0, 0, 0, 11, 0, 0, 0, 8, 0, 0, 0, 1, 0, 0, 0, 2, 0, 0, 0, 3, 0, 0, 0, 11, 0, 0, 0, 5, 0, 0, 0, 6, 0, 0, 0, 7, 0, 0, 0, 4, 0, 0, 0, 9, 0, 0, 0, 10, 0, 0, 0, 0, 0, 0, 0, 4, 0, 0, 0, 1, 0, 0, 0, 2, 0, 0, 0, 3, 0, 0, 0, 0, 0, 0, 0, 5, 0, 0, 0, 6, 0, 0, 0, 7, 0, 0, 0, 11, 0, 0, 0, 9, 0, 0, 0, 10, 0, 0, 0, 8, 0, 0, 0, 11, 0, 0, 0, 1, 0, 0, 0, 2, 0, 0, 0, 3, 0, 0, 0, 8, 0, 0, 0, 5, 0, 0, 0, 6, 0, 0, 0, 7, 0, 0, 0, 0, 0, 0, 0, 9, 0, 0, 0, 10, 0, 0, 0, 4, 0, 0, 0, 0, 0, 0, 0, 9, 0, 0, 0, 2, 0, 0, 0, 3, 0, 0, 0, 4, 0, 0, 0, 8, 0, 0, 0, 6, 0, 0, 0, 7, 0, 0, 0, 1, 0, 0, 0, 5, 0, 0, 0, 10, 0, 0, 0, 11, 0, 0, 0, 0, 0, 0, 0, 5, 0, 0, 0, 2, 0, 0, 0, 3, 0, 0, 0, 4, 0, 0, 0, 1, 0, 0, 0, 6, 0, 0, 0, 7, 0, 0, 0, 9, 0, 0, 0, 8, 0, 0, 0, 10, 0, 0, 0, 11, 0, 0, 0, 0, 0, 0, 0, 8, 0, 0, 0, 2, 0, 0, 0, 3, 0, 0, 0, 4, 0, 0, 0, 9, 0, 0, 0, 6, 0, 0, 0, 7, 0, 0, 0, 5, 0, 0, 0, 1, 0, 0, 0, 10, 0, 0, 0, 11, 0, 0, 0, 0, 0, 0, 0, 1, 0, 0, 0, 2, 0, 0, 0, 3, 0, 0, 0, 5, 0, 0, 0, 6, 0, 0, 0, 7, 0, 0, 0, 4, 0, 0, 0, 8, 0, 0, 0, 9, 0, 0, 0, 10, 0, 0, 0, 11, 0, 0, 0, 0, 0, 0, 0, 1, 0, 0, 0, 2, 0, 0, 0, 3, 0, 0, 0, 6, 0, 0, 0, 7, 0, 0, 0, 4, 0, 0, 0, 5, 0, 0, 0, 8, 0, 0, 0, 9, 0, 0, 0, 10, 0, 0, 0, 11, 0, 0, 0, 0, 0, 0, 0, 1, 0, 0, 0, 2, 0, 0, 0, 3, 0, 0, 0, 7, 0, 0, 0, 4, 0, 0, 0, 5, 0, 0, 0, 6, 0, 0, 0, 8, 0, 0, 0, 9, 0, 0, 0, 10, 0, 0, 0, 11, 0, 0, 0, 0, 0, 0, 0, 1, 0, 0, 0, 10, 0, 0, 0, 3, 0, 0, 0, 4, 0, 0, 0, 5, 0, 0, 0, 9, 0, 0, 0, 7, 0, 0, 0, 8, 0, 0, 0, 2, 0, 0, 0, 6, 0, 0, 0, 11, 0, 0, 0, 0, 0, 0, 0, 1, 0, 0, 0, 6, 0, 0, 0, 3, 0, 0, 0, 4, 0, 0, 0, 5, 0, 0, 0, 2, 0, 0, 0, 7, 0, 0, 0, 8, 0, 0, 0, 10, 0, 0, 0, 9, 0, 0, 0, 11, 0, 0, 0, 0, 0, 0, 0, 1, 0, 0, 0, 9, 0, 0, 0, 3, 0, 0, 0, 4, 0, 0, 0, 5, 0, 0, 0, 10, 0, 0, 0, 7, 0, 0, 0, 8, 0, 0, 0, 6, 0, 0, 0, 2, 0, 0, 0, 11, 0, 0, 0, 0, 0, 0, 0, 1, 0, 0, 0, 2, 0, 0, 0, 11, 0, 0, 0, 4, 0, 0, 0, 5, 0, 0, 0, 6, 0, 0, 0, 10, 0, 0, 0, 8, 0, 0, 0, 9, 0, 0, 0, 3, 0, 0, 0, 7, 0, 0, 0, 0, 0, 0, 0, 1, 0, 0, 0, 2, 0, 0, 0, 7, 0, 0, 0, 4, 0, 0, 0, 5, 0, 0, 0, 6, 0, 0, 0, 3, 0, 0, 0, 8, 0, 0, 0, 9, 0, 0, 0, 11, 0, 0, 0, 10, 0, 0, 0, 0, 0, 0, 0, 1, 0, 0, 0, 2, 0, 0, 0, 10, 0, 0, 0, 4, 0, 0, 0, 5, 0, 0, 0, 6, 0, 0, 0, 11, 0, 0, 0, 8, 0, 0, 0, 9, 0, 0, 0, 7, 0, 0, 0, 3};
.const .align 2 .u16 d_targetMiddleSliceMask = 85;

.visible .entry _Z22bruteForceStage3KerneljtiPiS_(
	.param .u32 _Z22bruteForceStage3KerneljtiPiS__param_0,
	.param .u16 _Z22bruteForceStage3KerneljtiPiS__param_1,
	.param .u32 _Z22bruteForceStage3KerneljtiPiS__param_2,
	.param .u64 .ptr .align 1 _Z22bruteForceStage3KerneljtiPiS__param_3,
	.param .u64 .ptr .align 1 _Z22bruteForceStage3KerneljtiPiS__param_4
)
{
	.local .align 4 .b8 	__local_depot0[52];
	.reg .b64 	%SP;
	.reg .b64 	%SPL;
	.reg .pred 	%p<79>;
	.reg .b16 	%rs<54>;
	.reg .b32 	%r<197>;
	.reg .b64 	%rd<61>;

	mov.u64 	%SPL, __local_depot0;
	ld.param.u32 	%r191, [_Z22bruteForceStage3KerneljtiPiS__param_0];
	ld.param.u16 	%rs53, [_Z22bruteForceStage3KerneljtiPiS__param_1];
	ld.param.u32 	%r39, [_Z22bruteForceStage3KerneljtiPiS__param_2];
	ld.param.u64 	%rd27, [_Z22bruteForceStage3KerneljtiPiS__param_3];
	ld.param.u64 	%rd25, [_Z22bruteForceStage3KerneljtiPiS__param_4];
	cvta.to.global.u64 	%rd1, %rd27;
	add.u64 	%rd2, %SPL, 0;
	mov.u32 	%r40, %ctaid.x;
	mov.u32 	%r41, %ntid.x;
	mov.u32 	%r42, %tid.x;
	mad.lo.s32 	%r43, %r40, %r41, %r42;
	cvt.u64.u32 	%rd56, %r43;
	setp.lt.s32 	%p1, %r39, 1;
	mov.b64 	%rd55, 1;
	@%p1 bra 	$L__BB0_7;
	and.b32  	%r1, %r39, 3;
	setp.lt.u32 	%p2, %r39, 4;
	mov.b64 	%rd55, 1;
	@%p2 bra 	$L__BB0_4;
	and.b32  	%r44, %r39, 2147483644;
	neg.s32 	%r186, %r44;
	mov.b64 	%rd55, 1;
$L__BB0_3:
	mul.lo.s64 	%rd55, %rd55, 10000;
	add.s32 	%r186, %r186, 4;
	setp.ne.s32 	%p3, %r186, 0;
	@%p3 bra 	$L__BB0_3;
$L__BB0_4:
	setp.eq.s32 	%p4, %r1, 0;
	@%p4 bra 	$L__BB0_7;
	neg.s32 	%r187, %r1;
$L__BB0_6:
	.pragma "nounroll";
	mul.lo.s64 	%rd55, %rd55, 10;
	add.s32 	%r187, %r187, 1;
	setp.ne.s32 	%p5, %r187, 0;
	@%p5 bra 	$L__BB0_6;
$L__BB0_7:
	setp.le.u64 	%p6, %rd55, %rd56;
	@%p6 bra 	$L__BB0_28;
	setp.lt.s32 	%p7, %r39, 1;
	@%p7 bra 	$L__BB0_12;
	mov.b32 	%r189, -1;
	mov.b32 	%r188, 0;
	mov.u64 	%rd33, deviceAllowedMoves;
	mov.u64 	%rd38, cornerPermutation;
	mov.u64 	%rd41, edgePermutation;
$L__BB0_10:
	cvt.u32.u64 	%r47, %rd56;
	mul.hi.u32 	%r48, %r47, -858993459;
	shr.u32 	%r49, %r48, 3;
	mul.lo.s32 	%r50, %r49, 10;
	sub.s32 	%r51, %r47, %r50;
	mul.wide.u32 	%rd32, %r51, 4;
	add.s64 	%rd34, %rd33, %rd32;
	ld.const.u32 	%r11, [%rd34];
	mul.hi.s32 	%r52, %r11, 1431655766;
	shr.u32 	%r53, %r52, 31;
	add.s32 	%r12, %r52, %r53;
	setp.eq.s32 	%p8, %r12, %r189;
	@%p8 bra 	$L__BB0_28;
	cvt.u64.u32 	%rd56, %r49;
	mul.wide.u32 	%rd35, %r188, 4;
	add.s64 	%rd36, %rd2, %rd35;
	st.local.u32 	[%rd36], %r11;
	mul.wide.s32 	%rd37, %r11, 32;
	add.s64 	%rd39, %rd38, %rd37;
	ld.const.u32 	%r57, [%rd39];
	mul.lo.s32 	%r58, %r57, 3;
	shr.u32 	%r59, %r191, %r58;
	and.b32  	%r60, %r59, 7;
	ld.const.u32 	%r61, [%rd39+4];
	mul.lo.s32 	%r62, %r61, 3;
	shr.u32 	%r63, %r191, %r62;
	shl.b32 	%r64, %r63, 3;
	and.b32  	%r65, %r64, 56;
	or.b32  	%r66, %r65, %r60;
	ld.const.u32 	%r67, [%rd39+8];
	mul.lo.s32 	%r68, %r67, 3;
	shr.u32 	%r69, %r191, %r68;
	shl.b32 	%r70, %r69, 6;
	and.b32  	%r71, %r70, 448;
	or.b32  	%r72, %r71, %r66;
	ld.const.u32 	%r73, [%rd39+12];
	mul.lo.s32 	%r74, %r73, 3;
	shr.u32 	%r75, %r191, %r74;
	shl.b32 	%r76, %r75, 9;
	and.b32  	%r77, %r76, 3584;
	or.b32  	%r78, %r77, %r72;
	ld.const.u32 	%r79, [%rd39+16];
	mul.lo.s32 	%r80, %r79, 3;
	shr.u32 	%r81, %r191, %r80;
	shl.b32 	%r82, %r81, 12;
	and.b32  	%r83, %r82, 28672;
	or.b32  	%r84, %r83, %r78;
	ld.const.u32 	%r85, [%rd39+20];
	mul.lo.s32 	%r86, %r85, 3;
	shr.u32 	%r87, %r191, %r86;
	shl.b32 	%r88, %r87, 15;
	and.b32  	%r89, %r88, 229376;
	or.b32  	%r90, %r89, %r84;
	ld.const.u32 	%r91, [%rd39+24];
	mul.lo.s32 	%r92, %r91, 3;
	shr.u32 	%r93, %r191, %r92;
	shl.b32 	%r94, %r93, 18;
	and.b32  	%r95, %r94, 1835008;
	or.b32  	%r96, %r95, %r90;
	ld.const.u32 	%r97, [%rd39+28];
	mul.lo.s32 	%r98, %r97, 3;
	shr.u32 	%r99, %r191, %r98;
	shl.b32 	%r100, %r99, 21;
	and.b32  	%r101, %r100, 14680064;
	or.b32  	%r191, %r101, %r96;
	cvt.u32.u16 	%r102, %rs53;
	mul.wide.s32 	%rd40, %r11, 48;
	add.s64 	%rd42, %rd41, %rd40;
	ld.const.u32 	%r103, [%rd42];
	shr.u32 	%r104, %r102, %r103;
	cvt.u16.u32 	%rs5, %r104;
	and.b16  	%rs6, %rs5, 1;
	ld.const.u32 	%r105, [%rd42+4];
	shr.u32 	%r106, %r102, %r105;
	cvt.u16.u32 	%rs7, %r106;
	shl.b16 	%rs8, %rs7, 1;
	and.b16  	%rs9, %rs8, 2;
	or.b16  	%rs10, %rs6, %rs9;
	ld.const.u32 	%r107, [%rd42+8];
	shr.u32 	%r108, %r102, %r107;
	cvt.u16.u32 	%rs11, %r108;
	shl.b16 	%rs12, %rs11, 2;
	and.b16  	%rs13, %rs12, 4;
	or.b16  	%rs14, %rs10, %rs13;
	ld.const.u32 	%r109, [%rd42+12];
	shr.u32 	%r110, %r102, %r109;
	cvt.u16.u32 	%rs15, %r110;
	shl.b16 	%rs16, %rs15, 3;
	and.b16  	%rs17, %rs16, 8;
	or.b16  	%rs18, %rs14, %rs17;
	ld.const.u32 	%r111, [%rd42+16];
	shr.u32 	%r112, %r102, %r111;
	cvt.u16.u32 	%rs19, %r112;
	shl.b16 	%rs20, %rs19, 4;
	and.b16  	%rs21, %rs20, 16;
	or.b16  	%rs22, %rs18, %rs21;
	ld.const.u32 	%r113, [%rd42+20];
	shr.u32 	%r114, %r102, %r113;
	cvt.u16.u32 	%rs23, %r114;
	shl.b16 	%rs24, %rs23, 5;
	and.b16  	%rs25, %rs24, 32;
	or.b16  	%rs26, %rs22, %rs25;
	ld.const.u32 	%r115, [%rd42+24];
	shr.u32 	%r116, %r102, %r115;
	cvt.u16.u32 	%rs27, %r116;
	shl.b16 	%rs28, %rs27, 6;
	and.b16  	%rs29, %rs28, 64;
	or.b16  	%rs30, %rs26, %rs29;
	ld.const.u32 	%r117, [%rd42+28];
	shr.u32 	%r118, %r102, %r117;
	cvt.u16.u32 	%rs31, %r118;
	shl.b16 	%rs32, %rs31, 7;
	and.b16  	%rs33, %rs32, 128;
	or.b16  	%rs34, %rs30, %rs33;
	ld.const.u32 	%r119, [%rd42+32];
	shr.u32 	%r120, %r102, %r119;
	cvt.u16.u32 	%rs35, %r120;
	shl.b16 	%rs36, %rs35, 8;
	and.b16  	%rs37, %rs36, 256;
	or.b16  	%rs38, %rs34, %rs37;
	ld.const.u32 	%r121, [%rd42+36];
	shr.u32 	%r122, %r102, %r121;
	cvt.u16.u32 	%rs39, %r122;
	shl.b16 	%rs40, %rs39, 9;
	and.b16  	%rs41, %rs40, 512;
	or.b16  	%rs42, %rs38, %rs41;
	ld.const.u32 	%r123, [%rd42+40];
	shr.u32 	%r124, %r102, %r123;
	cvt.u16.u32 	%rs43, %r124;
	shl.b16 	%rs44, %rs43, 10;
	and.b16  	%rs45, %rs44, 1024;
	or.b16  	%rs46, %rs42, %rs45;
	ld.const.u32 	%r125, [%rd42+44];
	shr.u32 	%r126, %r102, %r125;
	cvt.u16.u32 	%rs47, %r126;
	shl.b16 	%rs48, %rs47, 11;
	and.b16  	%rs49, %rs48, 2048;
	or.b16  	%rs53, %rs46, %rs49;
	add.s32 	%r188, %r188, 1;
	setp.ne.s32 	%p9, %r188, %r39;
	mov.u32 	%r189, %r12;
	@%p9 bra 	$L__BB0_10;
$L__BB0_12:
	ld.const.u16 	%rs50, [d_targetMiddleSliceMask];
	and.b16  	%rs51, %rs50, %rs53;
	setp.ne.s16 	%p10, %rs51, %rs50;
	@%p10 bra 	$L__BB0_28;
	and.b32  	%r127, %r191, 7;
	shr.u32 	%r16, %r191, 3;
	and.b32  	%r128, %r16, 7;
	shr.u32 	%r17, %r191, 6;
	and.b32  	%r129, %r17, 7;
	shr.u32 	%r18, %r191, 9;
	and.b32  	%r130, %r18, 7;
	shr.u32 	%r19, %r191, 12;
	and.b32  	%r131, %r19, 7;
	shr.u32 	%r20, %r191, 15;
	and.b32  	%r132, %r20, 7;
	shr.u32 	%r21, %r191, 18;
	and.b32  	%r133, %r21, 7;
	shr.u32 	%r22, %r191, 21;
	and.b32  	%r134, %r22, 7;
	setp.gt.u32 	%p11, %r127, %r128;
	setp.gt.u32 	%p12, %r127, %r129;
	xor.pred  	%p13, %p11, %p12;
	setp.gt.u32 	%p14, %r127, %r130;
	xor.pred  	%p15, %p13, %p14;
	setp.gt.u32 	%p16, %r127, %r131;
	xor.pred  	%p17, %p15, %p16;
	setp.gt.u32 	%p18, %r127, %r132;
	xor.pred  	%p19, %p17, %p18;
	setp.gt.u32 	%p20, %r127, %r133;
	xor.pred  	%p21, %p19, %p20;
	setp.gt.u32 	%p22, %r127, %r134;
	xor.pred  	%p23, %p21, %p22;
	setp.gt.u32 	%p24, %r128, %r129;
	xor.pred  	%p25, %p23, %p24;
	setp.gt.u32 	%p26, %r128, %r130;
	xor.pred  	%p27, %p25, %p26;
	setp.gt.u32 	%p28, %r128, %r131;
	xor.pred  	%p29, %p27, %p28;
	setp.gt.u32 	%p30, %r128, %r132;
	xor.pred  	%p31, %p29, %p30;
	setp.gt.u32 	%p32, %r128, %r133;
	xor.pred  	%p33, %p31, %p32;
	setp.gt.u32 	%p34, %r128, %r134;
	xor.pred  	%p35, %p33, %p34;
	setp.gt.u32 	%p36, %r129, %r130;
	xor.pred  	%p37, %p35, %p36;
	setp.gt.u32 	%p38, %r129, %r131;
	xor.pred  	%p39, %p37, %p38;
	setp.gt.u32 	%p40, %r129, %r132;
	xor.pred  	%p41, %p39, %p40;
	setp.gt.u32 	%p42, %r129, %r133;
	xor.pred  	%p43, %p41, %p42;
	setp.gt.u32 	%p44, %r129, %r134;
	xor.pred  	%p45, %p43, %p44;
	setp.gt.u32 	%p46, %r130, %r131;
	xor.pred  	%p47, %p45, %p46;
	setp.gt.u32 	%p48, %r130, %r132;
	xor.pred  	%p49, %p47, %p48;
	setp.gt.u32 	%p50, %r130, %r133;
	xor.pred  	%p51, %p49, %p50;
	setp.gt.u32 	%p52, %r130, %r134;
	xor.pred  	%p53, %p51, %p52;
	setp.gt.u32 	%p54, %r131, %r132;
	xor.pred  	%p55, %p53, %p54;
	setp.gt.u32 	%p56, %r131, %r133;
	xor.pred  	%p57, %p55, %p56;
	setp.gt.u32 	%p58, %r131, %r134;
	xor.pred  	%p59, %p57, %p58;
	setp.gt.u32 	%p60, %r132, %r133;
	xor.pred  	%p61, %p59, %p60;
	setp.gt.u32 	%p62, %r132, %r134;
	xor.pred  	%p63, %p61, %p62;
	setp.le.u32 	%p64, %r133, %r134;
	xor.pred  	%p65, %p63, %p64;
	not.pred 	%p66, %p65;
	@%p66 bra 	$L__BB0_28;
	and.b32  	%r135, %r16, 5;
	xor.b32  	%r136, %r135, 1;
	or.b32  	%r137, %r191, %r17;
	and.b32  	%r138, %r137, 5;
	or.b32  	%r139, %r136, %r138;
	and.b32  	%r140, %r18, 5;
	xor.b32  	%r141, %r140, 1;
	or.b32  	%r142, %r141, %r139;
	and.b32  	%r143, %r19, 5;
	xor.b32  	%r144, %r143, 4;
	or.b32  	%r145, %r144, %r142;
	not.b32 	%r146, %r20;
	and.b32  	%r147, %r146, 5;
	or.b32  	%r148, %r147, %r145;
	and.b32  	%r149, %r21, 5;
	xor.b32  	%r150, %r149, 4;
	or.b32  	%r151, %r150, %r148;
	not.b32 	%r152, %r22;
	and.b32  	%r153, %r152, 5;
	or.b32  	%r154, %r153, %r151;
	setp.ne.s32 	%p67, %r154, 0;
	@%p67 bra 	$L__BB0_28;
	setp.lt.s32 	%p68, %r39, 1;
	cvta.to.global.u64 	%rd43, %rd25;
	atom.global.exch.b32 	%r155, [%rd43], 1;
	setp.ne.s32 	%p69, %r155, 0;
	or.pred  	%p70, %p69, %p68;
	@%p70 bra 	$L__BB0_28;
	and.b32  	%r23, %r39, 15;
	setp.lt.u32 	%p71, %r39, 16;
	mov.b32 	%r194, 0;
	@%p71 bra 	$L__BB0_19;
	and.b32  	%r194, %r39, 2147483632;
	neg.s32 	%r192, %r194;
	add.s64 	%rd58, %rd2, 32;
	add.s64 	%rd57, %rd1, 32;
$L__BB0_18:
	.pragma "nounroll";
	ld.local.u32 	%r157, [%rd58+-32];
	st.global.u32 	[%rd57+-32], %r157;
	ld.local.u32 	%r158, [%rd58+-28];
	st.global.u32 	[%rd57+-28], %r158;
	ld.local.u32 	%r159, [%rd58+-24];
	st.global.u32 	[%rd57+-24], %r159;
	ld.local.u32 	%r160, [%rd58+-20];
	st.global.u32 	[%rd57+-20], %r160;
	ld.local.u32 	%r161, [%rd58+-16];
	st.global.u32 	[%rd57+-16], %r161;
	ld.local.u32 	%r162, [%rd58+-12];
	st.global.u32 	[%rd57+-12], %r162;
	ld.local.u32 	%r163, [%rd58+-8];
	st.global.u32 	[%rd57+-8], %r163;
	ld.local.u32 	%r164, [%rd58+-4];
	st.global.u32 	[%rd57+-4], %r164;
	ld.local.u32 	%r165, [%rd58];
	st.global.u32 	[%rd57], %r165;
	ld.local.u32 	%r166, [%rd58+4];
	st.global.u32 	[%rd57+4], %r166;
	ld.local.u32 	%r167, [%rd58+8];
	st.global.u32 	[%rd57+8], %r167;
	ld.local.u32 	%r168, [%rd58+12];
	st.global.u32 	[%rd57+12], %r168;
	ld.local.u32 	%r169, [%rd58+16];
	st.global.u32 	[%rd57+16], %r169;
	ld.local.u32 	%r170, [%rd58+20];
	st.global.u32 	[%rd57+20], %r170;
	ld.local.u32 	%r171, [%rd58+24];
	st.global.u32 	[%rd57+24], %r171;
	ld.local.u32 	%r172, [%rd58+28];
	st.global.u32 	[%rd57+28], %r172;
	add.s32 	%r192, %r192, 16;
	add.s64 	%rd58, %rd58, 64;
	add.s64 	%rd57, %rd57, 64;
	setp.ne.s32 	%p72, %r192, 0;
	@%p72 bra 	$L__BB0_18;
$L__BB0_19:
	setp.eq.s32 	%p73, %r23, 0;
	@%p73 bra 	$L__BB0_28;
	and.b32  	%r29, %r39, 7;
	setp.lt.u32 	%p74, %r23, 8;
	@%p74 bra 	$L__BB0_22;
	mul.wide.u32 	%rd44, %r194, 4;
	add.s64 	%rd45, %rd2, %rd44;
	ld.local.u32 	%r173, [%rd45];
	add.s64 	%rd46, %rd1, %rd44;
	st.global.u32 	[%rd46], %r173;
	ld.local.u32 	%r174, [%rd45+4];
	st.global.u32 	[%rd46+4], %r174;
	ld.local.u32 	%r175, [%rd45+8];
	st.global.u32 	[%rd46+8], %r175;
	ld.local.u32 	%r176, [%rd45+12];
	st.global.u32 	[%rd46+12], %r176;
	ld.local.u32 	%r177, [%rd45+16];
	st.global.u32 	[%rd46+16], %r177;
	ld.local.u32 	%r178, [%rd45+20];
	st.global.u32 	[%rd46+20], %r178;
	ld.local.u32 	%r179, [%rd45+24];
	st.global.u32 	[%rd46+24], %r179;
	ld.local.u32 	%r180, [%rd45+28];
	st.global.u32 	[%rd46+28], %r180;
	add.s32 	%r194, %r194, 8;
$L__BB0_22:
	setp.eq.s32 	%p75, %r29, 0;
	@%p75 bra 	$L__BB0_28;
	and.b32  	%r32, %r39, 3;
	setp.lt.u32 	%p76, %r29, 4;
	@%p76 bra 	$L__BB0_25;
	mul.wide.u32 	%rd47, %r194, 4;
	add.s64 	%rd48, %rd2, %rd47;
	ld.local.u32 	%r181, [%rd48];
	add.s64 	%rd49, %rd1, %rd47;
	st.global.u32 	[%rd49], %r181;
	ld.local.u32 	%r182, [%rd48+4];
	st.global.u32 	[%rd49+4], %r182;
	ld.local.u32 	%r183, [%rd48+8];
	st.global.u32 	[%rd49+8], %r183;
	ld.local.u32 	%r184, [%rd48+12];
	st.global.u32 	[%rd49+12], %r184;
	add.s32 	%r194, %r194, 4;
$L__BB0_25:
	setp.eq.s32 	%p77, %r32, 0;
	@%p77 bra 	$L__BB0_28;
	mul.wide.u32 	%rd50, %r194, 4;
	add.s64 	%rd60, %rd1, %rd50;
	add.s64 	%rd59, %rd2, %rd50;
	neg.s32 	%r196, %r32;
$L__BB0_27:
	.pragma "nounroll";
	ld.local.u32 	%r185, [%rd59];
	st.global.u32 	[%rd60], %r185;
	add.s64 	%rd60, %rd60, 4;
	add.s64 	%rd59, %rd59, 4;
	add.s32 	%r196, %r196, 1;
	setp.ne.s32 	%p78, %r196, 0;
	@%p78 bra 	$L__BB0_27;
$L__BB0_28:
	ret;

}


// ===== COMPILED SASS (sm_100) =====

	.target	sm_100

	.elftype	@"ET_EXEC"


//--------------------- .note.nv.tkinfo           --------------------------
	.section	.note.nv.tkinfo,"",@"SHT_NOTE"
	.sectionflags	@"SHF_NOTE_NV_TKINFO"
	.tkinfo
        /*0018*/ 	.word	0x00000002
        /*0030*/ 	.string	""
        /*0030*/ 	.string	"ptxas"
        /*0030*/ 	.string	"Cuda compilation tools, release 13.0, V13.0.88"
        /*0030*/ 	.string	"Build cuda_13.0.r13.0/compiler.36424714_0"
        /*0030*/ 	.string	"-arch sm_100 -m 64 "



//--------------------- .note.nv.cuinfo           --------------------------
	.section	.note.nv.cuinfo,"",@"SHT_NOTE"
	.sectionflags	@"SHF_NOTE_NV_CUINFO"
        /*0018*/ 	.short	0x0002
        /*001a*/ 	.short	0x0064
        /*001c*/ 	.short	0x0082
	.zero		2


//--------------------- .nv.info                  --------------------------
	.section	.nv.info,"",@"SHT_CUDA_INFO"
	.align	4


	//----- nvinfo : EIATTR_REGCOUNT
	.align		4
        /*0000*/ 	.byte	0x04, 0x2f
        /*0002*/ 	.short	(.L_5 - .L_4)
	.align		4
.L_4:
        /*0004*/ 	.word	index@(_Z22bruteForceStage3KerneljtiPiS_)
        /*0008*/ 	.word	0x0000001e


	//----- nvinfo : EIATTR_FRAME_SIZE
	.align		4
.L_5:
        /*000c*/ 	.byte	0x04, 0x11
        /*000e*/ 	.short	(.L_7 - .L_6)
	.align		4
.L_6:
        /*0010*/ 	.word	index@(_Z22bruteForceStage3KerneljtiPiS_)
        /*0014*/ 	.word	0x00000038


	//----- nvinfo : EIATTR_MIN_STACK_SIZE
	.align		4
.L_7:
        /*0018*/ 	.byte	0x04, 0x12
        /*001a*/ 	.short	(.L_9 - .L_8)
	.align		4
.L_8:
        /*001c*/ 	.word	index@(_Z22bruteForceStage3KerneljtiPiS_)
        /*0020*/ 	.word	0x00000038
.L_9:


//--------------------- .nv.compat                --------------------------
	.section	.nv.compat,"",@"SHT_CUDA_COMPAT_INFO"
	.align	4
        /*0000*/ 	.byte	0x02, 0x09, 0x00, 0x00, 0x02, 0x02, 0x01, 0x00, 0x02, 0x05, 0x05, 0x00, 0x03, 0x07, 0x01, 0x01
        /*0010*/ 	.byte	0x02, 0x03, 0x00, 0x00, 0x02, 0x06, 0x01, 0x00, 0x04, 0x0b, 0x08, 0x00, 0x09, 0x00, 0x00, 0x00
        /*0020*/ 	.byte	0x00, 0x00, 0x00, 0x00


//--------------------- .nv.info._Z22bruteForceStage3KerneljtiPiS_ --------------------------
	.section	.nv.info._Z22bruteForceStage3KerneljtiPiS_,"",@"SHT_CUDA_INFO"
	.sectionflags	@""
	.align	4


	//----- nvinfo : EIATTR_CUDA_API_VERSION
	.align		4
        /*0000*/ 	.byte	0x04, 0x37
        /*0002*/ 	.short	(.L_11 - .L_10)
.L_10:
        /*0004*/ 	.word	0x00000082


	//----- nvinfo : EIATTR_KPARAM_INFO
	.align		4
.L_11:
        /*0008*/ 	.byte	0x04, 0x17
        /*000a*/ 	.short	(.L_13 - .L_12)
.L_12:
        /*000c*/ 	.word	0x00000000
        /*0010*/ 	.short	0x0004
        /*0012*/ 	.short	0x0018
        /*0014*/ 	.byte	0x00, 0xf5, 0x21, 0x00


	//----- nvinfo : EIATTR_KPARAM_INFO
	.align		4
.L_13:
        /*0018*/ 	.byte	0x04, 0x17
        /*001a*/ 	.short	(.L_15 - .L_14)
.L_14:
        /*001c*/ 	.word	0x00000000
        /*0020*/ 	.short	0x0003
        /*0022*/ 	.short	0x0010
        /*0024*/ 	.byte	0x00, 0xf5, 0x21, 0x00


	//----- nvinfo : EIATTR_KPARAM_INFO
	.align		4
.L_15:
        /*0028*/ 	.byte	0x04, 0x17
        /*002a*/ 	.short	(.L_17 - .L_16)
.L_16:
        /*002c*/ 	.word	0x00000000
        /*0030*/ 	.short	0x0002
        /*0032*/ 	.short	0x0008
        /*0034*/ 	.byte	0x00, 0xf0, 0x11, 0x00


	//----- nvinfo : EIATTR_KPARAM_INFO
	.align		4
.L_17:
        /*0038*/ 	.byte	0x04, 0x17
        /*003a*/ 	.short	(.L_19 - .L_18)
.L_18:
        /*003c*/ 	.word	0x00000000
        /*0040*/ 	.short	0x0001
        /*0042*/ 	.short	0x0004
        /*0044*/ 	.byte	0x00, 0xf0, 0x09, 0x00


	//----- nvinfo : EIATTR_KPARAM_INFO
	.align		4
.L_19:
        /*0048*/ 	.byte	0x04, 0x17
        /*004a*/ 	.short	(.L_21 - .L_20)
.L_20:
        /*004c*/ 	.word	0x00000000
        /*0050*/ 	.short	0x0000
        /*0052*/ 	.short	0x0000
        /*0054*/ 	.byte	0x00, 0xf0, 0x11, 0x00


	//----- nvinfo : EIATTR_SPARSE_MMA_MASK
	.align		4
.L_21:
        /*0058*/ 	.byte	0x03, 0x50
        /*005a*/ 	.short	0x0000


	//----- nvinfo : EIATTR_MAXREG_COUNT
	.align		4
        /*005c*/ 	.byte	0x03, 0x1b
        /*005e*/ 	.short	0x00ff


	//----- nvinfo : EIATTR_MERCURY_ISA_VERSION
	.align		4
        /*0060*/ 	.byte	0x03, 0x5f
        /*0062*/ 	.short	0x0101


	//----- nvinfo : EIATTR_VRC_CTA_INIT_COUNT
	.align		4
        /*0064*/ 	.byte	0x02, 0x4a
	.zero		1
	.zero		1


	//----- nvinfo : EIATTR_EXIT_INSTR_OFFSETS
	.align		4
        /*0068*/ 	.byte	0x04, 0x1c
        /*006a*/ 	.short	(.L_23 - .L_22)


	//   ....[0]....
.L_22:
        /*006c*/ 	.word	0x000004b0


	//   ....[1]....
        /*0070*/ 	.word	0x00000580


	//   ....[2]....
        /*0074*/ 	.word	0x00000b90


	//   ....[3]....
        /*0078*/ 	.word	0x00000e50


	//   ....[4]....
        /*007c*/ 	.word	0x00000f10


	//   ....[5]....
        /*0080*/ 	.word	0x00000f80


	//   ....[6]....
        /*0084*/ 	.word	0x00001260


	//   ....[7]....
        /*0088*/ 	.word	0x000013b0


	//   ....[8]....
        /*008c*/ 	.word	0x000014a0


	//   ....[9]....
        /*0090*/ 	.word	0x00001570


	//----- nvinfo : EIATTR_CBANK_PARAM_SIZE
	.align		4
.L_23:
        /*0094*/ 	.byte	0x03, 0x19
        /*0096*/ 	.short	0x0020


	//----- nvinfo : EIATTR_PARAM_CBANK
	.align		4
        /*0098*/ 	.byte	0x04, 0x0a
        /*009a*/ 	.short	(.L_25 - .L_24)
	.align		4
.L_24:
        /*009c*/ 	.word	index@(.nv.constant0._Z22bruteForceStage3KerneljtiPiS_)
        /*00a0*/ 	.short	0x0380
        /*00a2*/ 	.short	0x0020


	//----- nvinfo : EIATTR_SW_WAR
	.align		4
.L_25:
        /*00a4*/ 	.byte	0x04, 0x36
        /*00a6*/ 	.short	(.L_27 - .L_26)
.L_26:
        /*00a8*/ 	.word	0x00000008
.L_27:


//--------------------- .nv.callgraph             --------------------------
	.section	.nv.callgraph,"",@"SHT_CUDA_CALLGRAPH"
	.align	4
	.sectionentsize	8
	.align		4
        /*0000*/ 	.word	0x00000000
	.align		4
        /*0004*/ 	.word	0xffffffff
	.align		4
        /*0008*/ 	.word	0x00000000
	.align		4
        /*000c*/ 	.word	0xfffffffe
	.align		4
        /*0010*/ 	.word	0x00000000
	.align		4
        /*0014*/ 	.word	0xfffffffd
	.align		4
        /*0018*/ 	.word	0x00000000
	.align		4
        /*001c*/ 	.word	0xfffffffc


//--------------------- .nv.constant3             --------------------------
	.section	.nv.constant3,"a",@progbits
	.align	4
.nv.constant3:
	.type		deviceAllowedMoves,@object
	.size		deviceAllowedMoves,(cornerPermutation - deviceAllowedMoves)
deviceAllowedMoves:
        /*0000*/ 	.byte	0x00, 0x00, 0x00, 0x00, 0x01, 0x00, 0x00, 0x00, 0x02, 0x00, 0x00, 0x00, 0x04, 0x00, 0x00, 0x00
        /*0010*/ 	.byte	0x09, 0x00, 0x00, 0x00, 0x0a, 0x00, 0x00, 0x00, 0x0b, 0x00, 0x00, 0x00, 0x0d, 0x00, 0x00, 0x00
        /*0020*/ 	.byte	0x07, 0x00, 0x00, 0x00, 0x10, 0x00, 0x00, 0x00
	.type		cornerPermutation,@object
	.size		cornerPermutation,(edgePermutation - cornerPermutation)
cornerPermutation:
        /*0028*/ 	.byte	0x03, 0x00, 0x00, 0x00, 0x00, 0x00, 0x00, 0x00, 0x01, 0x00, 0x00, 0x00, 0x02, 0x00, 0x00, 0x00
        /* <DEDUP_REMOVED lines=35> */
	.type		edgePermutation,@object
	.size		edgePermutation,(d_targetMiddleSliceMask - edgePermutation)
edgePermutation:
        /* <DEDUP_REMOVED lines=54> */
	.type		d_targetMiddleSliceMask,@object
	.size		d_targetMiddleSliceMask,(.L_3 - d_targetMiddleSliceMask)
d_targetMiddleSliceMask:
        /*05c8*/ 	.byte	0x55, 0x00
.L_3:


//--------------------- .text._Z22bruteForceStage3KerneljtiPiS_ --------------------------
	.section	.text._Z22bruteForceStage3KerneljtiPiS_,"ax",@progbits
	.align	128
        .global         _Z22bruteForceStage3KerneljtiPiS_
        .type           _Z22bruteForceStage3KerneljtiPiS_,@function
        .size           _Z22bruteForceStage3KerneljtiPiS_,(.L_x_15 - _Z22bruteForceStage3KerneljtiPiS_)
        .other          _Z22bruteForceStage3KerneljtiPiS_,@"STO_CUDA_ENTRY STV_DEFAULT"
_Z22bruteForceStage3KerneljtiPiS_:
.text._Z22bruteForceStage3KerneljtiPiS_:
[----:B------:R-:W0:Y:S01]  /*0000*/  LDC R1, c[0x0][0x37c] ;  /* 0x0000df00ff017b82 */ /* 0x000e220000000800 */
[----:B------:R-:W1:Y:S01]  /*0010*/  LDCU UR5, c[0x0][0x388] ;  /* 0x00007100ff0577ac */ /* 0x000e620008000800 */
[----:B------:R-:W2:Y:S06]  /*0020*/  S2R R3, SR_TID.X ;  /* 0x0000000000037919 */ /* 0x000eac0000002100 */
[----:B------:R-:W2:Y:S01]  /*0030*/  S2UR UR4, SR_CTAID.X ;  /* 0x00000000000479c3 */ /* 0x000ea20000002500 */
[----:B0-----:R-:W-:Y:S01]  /*0040*/  VIADD R1, R1, 0xffffffc8 ;  /* 0xffffffc801017836 */ /* 0x001fe20000000000 */
[----:B------:R-:W0:Y:S01]  /*0050*/  LDCU UR6, c[0x0][0x380] ;  /* 0x00007000ff0677ac */ /* 0x000e220008000800 */
[----:B------:R-:W3:Y:S05]  /*0060*/  LDCU.U16 UR7, c[0x0][0x384] ;  /* 0x00007080ff0777ac */ /* 0x000eea0008000400 */
[----:B------:R-:W2:Y:S01]  /*0070*/  LDC R2, c[0x0][0x360] ;  /* 0x0000d800ff027b82 */ /* 0x000ea20000000800 */
[----:B-1----:R-:W-:Y:S01]  /*0080*/  IMAD.U32 R21, RZ, RZ, UR5 ;  /* 0x00000005ff157e24 */ /* 0x002fe2000f8e00ff */
[----:B------:R-:W-:Y:S01]  /*0090*/  UMOV UR5, 0x1 ;  /* 0x0000000100057882 */ /* 0x000fe20000000000 */
[----:B0-----:R-:W-:-:S03]  /*00a0*/  IMAD.U32 R0, RZ, RZ, UR6 ;  /* 0x00000006ff007e24 */ /* 0x001fc6000f8e00ff */
[----:B------:R-:W-:Y:S01]  /*00b0*/  ISETP.GE.AND P1, PT, R21, 0x1, PT ;  /* 0x000000011500780c */ /* 0x000fe20003f26270 */
[----:B---3--:R-:W-:Y:S02]  /*00c0*/  IMAD.U32 R23, RZ, RZ, UR7 ;  /* 0x00000007ff177e24 */ /* 0x008fe4000f8e00ff */
[----:B--2---:R-:W-:Y:S01]  /*00d0*/  IMAD R2, R2, UR4, R3 ;  /* 0x0000000402027c24 */ /* 0x004fe2000f8e0203 */
[----:B------:R-:W-:Y:S01]  /*00e0*/  UMOV UR4, URZ ;  /* 0x000000ff00047c82 */ /* 0x000fe20008000000 */
[----:B------:R-:W-:-:S08]  /*00f0*/  IMAD.MOV.U32 R3, RZ, RZ, RZ ;  /* 0x000000ffff037224 */ /* 0x000fd000078e00ff */
[----:B------:R-:W-:Y:S05]  /*0100*/  @!P1 BRA `(.L_x_0) ;  /* 0x0000000000dc9947 */ /* 0x000fea0003800000 */
[C---:B------:R-:W-:Y:S01]  /*0110*/  ISETP.GE.U32.AND P0, PT, R21.reuse, 0x4, PT ;  /* 0x000000041500780c */ /* 0x040fe20003f06070 */
[----:B------:R-:W-:Y:S01]  /*0120*/  UMOV UR5, 0x1 ;  /* 0x0000000100057882 */ /* 0x000fe20000000000 */
[----:B------:R-:W-:Y:S01]  /*0130*/  UMOV UR4, URZ ;  /* 0x000000ff00047c82 */ /* 0x000fe20008000000 */
[----:B------:R-:W-:-:S10]  /*0140*/  LOP3.LUT R4, R21, 0x3, RZ, 0xc0, !PT ;  /* 0x0000000315047812 */ /* 0x000fd400078ec0ff */
[----:B------:R-:W-:Y:S05]  /*0150*/  @!P0 BRA `(.L_x_1) ;  /* 0x0000000000a08947 */ /* 0x000fea0003800000 */
[----:B------:R-:W-:Y:S01]  /*0160*/  LOP3.LUT R5, R21, 0x7ffffffc, RZ, 0xc0, !PT ;  /* 0x7ffffffc15057812 */ /* 0x000fe200078ec0ff */
[----:B------:R-:W-:Y:S01]  /*0170*/  UMOV UR5, 0x1 ;  /* 0x0000000100057882 */ /* 0x000fe20000000000 */
[----:B------:R-:W-:-:S03]  /*0180*/  UMOV UR4, URZ ;  /* 0x000000ff00047c82 */ /* 0x000fc60008000000 */
[----:B------:R-:W-:-:S05]  /*0190*/  IMAD.MOV R5, RZ, RZ, -R5 ;  /* 0x000000ffff057224 */ /* 0x000fca00078e0a05 */
[----:B------:R-:W-:-:S13]  /*01a0*/  ISETP.GE.AND P0, PT, R5, RZ, PT ;  /* 0x000000ff0500720c */ /* 0x000fda0003f06270 */
[----:B------:R-:W-:Y:S05]  /*01b0*/  @P0 BRA `(.L_x_2) ;  /* 0x00000000006c0947 */ /* 0x000fea0003800000 */
[----:B------:R-:W-:Y:S01]  /*01c0*/  IMAD.MOV R6, RZ, RZ, -R5 ;  /* 0x000000ffff067224 */ /* 0x000fe200078e0a05 */
[----:B------:R-:W-:-:S04]  /*01d0*/  PLOP3.LUT P0, PT, PT, PT, PT, 0x80, 0x8 ;  /* 0x000000000008781c */ /* 0x000fc80003f0f070 */
[----:B------:R-:W-:-:S13]  /*01e0*/  ISETP.GT.AND P2, PT, R6, 0xc, PT ;  /* 0x0000000c0600780c */ /* 0x000fda0003f44270 */
[----:B------:R-:W-:Y:S05]  /*01f0*/  @!P2 BRA `(.L_x_3) ;  /* 0x000000000024a947 */ /* 0x000fea0003800000 */
[----:B------:R-:W-:-:S13]  /*0200*/  PLOP3.LUT P0, PT, PT, PT, PT, 0x8, 0x80 ;  /* 0x000000000080781c */ /* 0x000fda0003f0e170 */
.L_x_4:
[----:B------:R-:W-:Y:S01]  /*0210*/  VIADD R5, R5, 0x10 ;  /* 0x0000001005057836 */ /* 0x000fe20000000000 */
[----:B------:R-:W-:Y:S02]  /*0220*/  UIMAD UR4, UR4, 0x6fc10000, URZ ;  /* 0x6fc10000040478a4 */ /* 0x000fe4000f8e02ff */
[----:B------:R-:W-:Y:S02]  /*0230*/  UIMAD.WIDE.U32 UR6, UR5, 0x6fc10000, URZ ;  /* 0x6fc10000050678a5 */ /* 0x000fe4000f8e00ff */
[----:B------:R-:W-:Y:S01]  /*0240*/  ISETP.GE.AND P2, PT, R5, -0xc, PT ;  /* 0xfffffff40500780c */ /* 0x000fe20003f46270 */
[----:B------:R-:W-:-:S04]  /*0250*/  UIMAD UR4, UR5, 0x2386f2, UR4 ;  /* 0x002386f2050478a4 */ /* 0x000fc8000f8e0204 */
[----:B------:R-:W-:Y:S01]  /*0260*/  UIADD3 UR4, UPT, UPT, UR7, UR4, URZ ;  /* 0x0000000407047290 */ /* 0x000fe2000fffe0ff */
[----:B------:R-:W-:-:S07]  /*0270*/  UMOV UR5, UR6 ;  /* 0x0000000600057c82 */ /* 0x000fce0008000000 */
[----:B------:R-:W-:Y:S05]  /*0280*/  @!P2 BRA `(.L_x_4) ;  /* 0xfffffffc00e0a947 */ /* 0x000fea000383ffff */
.L_x_3:
[----:B------:R-:W-:-:S05]  /*0290*/  IMAD.MOV R6, RZ, RZ, -R5 ;  /* 0x000000ffff067224 */ /* 0x000fca00078e0a05 */
[----:B------:R-:W-:-:S13]  /*02a0*/  ISETP.GT.AND P2, PT, R6, 0x4, PT ;  /* 0x000000040600780c */ /* 0x000fda0003f44270 */
[----:B------:R-:W-:Y:S05]  /*02b0*/  @!P2 BRA `(.L_x_5) ;  /* 0x000000000024a947 */ /* 0x000fea0003800000 */
[----:B------:R-:W-:Y:S01]  /*02c0*/  UIMAD.WIDE.U32 UR6, UR5, 0x2710, URZ ;  /* 0x00002710050678a5 */ /* 0x000fe2000f8e00ff */
[----:B------:R-:W-:Y:S01]  /*02d0*/  PLOP3.LUT P0, PT, PT, PT, PT, 0x8, 0x80 ;  /* 0x000000000080781c */ /* 0x000fe20003f0e170 */
[----:B------:R-:W-:Y:S01]  /*02e0*/  UIMAD UR4, UR4, 0x2710, URZ ;  /* 0x00002710040478a4 */ /* 0x000fe2000f8e02ff */
[----:B------:R-:W-:-:S03]  /*02f0*/  VIADD R5, R5, 0x8 ;  /* 0x0000000805057836 */ /* 0x000fc60000000000 */
[----:B------:R-:W-:Y:S02]  /*0300*/  UIADD3 UR4, UPT, UPT, UR7, UR4, URZ ;  /* 0x0000000407047290 */ /* 0x000fe4000fffe0ff */
[----:B------:R-:W-:Y:S02]  /*0310*/  UIMAD.WIDE.U32 UR6, UR6, 0x2710, URZ ;  /* 0x00002710060678a5 */ /* 0x000fe4000f8e00ff */
[----:B------:R-:W-:-:S04]  /*0320*/  UIMAD UR4, UR4, 0x2710, URZ ;  /* 0x00002710040478a4 */ /* 0x000fc8000f8e02ff */
[----:B------:R-:W-:Y:S01]  /*0330*/  UIADD3 UR4, UPT, UPT, UR7, UR4, URZ ;  /* 0x0000000407047290 */ /* 0x000fe2000fffe0ff */
[----:B------:R-:W-:-:S11]  /*0340*/  UMOV UR5, UR6 ;  /* 0x0000000600057c82 */ /* 0x000fd60008000000 */
.L_x_5:
[----:B------:R-:W-:-:S13]  /*0350*/  ISETP.NE.OR P0, PT, R5, RZ, P0 ;  /* 0x000000ff0500720c */ /* 0x000fda0000705670 */
[----:B------:R-:W-:Y:S05]  /*0360*/  @!P0 BRA `(.L_x_1) ;  /* 0x00000000001c8947 */ /* 0x000fea0003800000 */
.L_x_2:
[----:B------:R-:W-:Y:S01]  /*0370*/  VIADD R5, R5, 0x4 ;  /* 0x0000000405057836 */ /* 0x000fe20000000000 */
[----:B------:R-:W-:Y:S02]  /*0380*/  UIMAD.WIDE.U32 UR6, UR5, 0x2710, URZ ;  /* 0x00002710050678a5 */ /* 0x000fe4000f8e00ff */
[----:B------:R-:W-:Y:S02]  /*0390*/  UIMAD UR4, UR4, 0x2710, URZ ;  /* 0x00002710040478a4 */ /* 0x000fe4000f8e02ff */
[----:B------:R-:W-:Y:S02]  /*03a0*/  ISETP.NE.AND P0, PT, R5, RZ, PT ;  /* 0x000000ff0500720c */ /* 0x000fe40003f05270 */
[----:B------:R-:W-:Y:S01]  /*03b0*/  UIADD3 UR4, UPT, UPT, UR7, UR4, URZ ;  /* 0x0000000407047290 */ /* 0x000fe2000fffe0ff */
[----:B------:R-:W-:-:S10]  /*03c0*/  UMOV UR5, UR6 ;  /* 0x0000000600057c82 */ /* 0x000fd40008000000 */
[----:B------:R-:W-:Y:S05]  /*03d0*/  @P0 BRA `(.L_x_2) ;  /* 0xfffffffc00e40947 */ /* 0x000fea000383ffff */
.L_x_1:
[----:B------:R-:W-:-:S13]  /*03e0*/  ISETP.NE.AND P0, PT, R4, RZ, PT ;  /* 0x000000ff0400720c */ /* 0x000fda0003f05270 */
[----:B------:R-:W-:Y:S05]  /*03f0*/  @!P0 BRA `(.L_x_0) ;  /* 0x0000000000208947 */ /* 0x000fea0003800000 */
[----:B------:R-:W-:-:S07]  /*0400*/  IMAD.MOV R4, RZ, RZ, -R4 ;  /* 0x000000ffff047224 */ /* 0x000fce00078e0a04 */
.L_x_6:
[----:B------:R-:W-:Y:S01]  /*0410*/  VIADD R4, R4, 0x1 ;  /* 0x0000000104047836 */ /* 0x000fe20000000000 */
[----:B------:R-:W-:Y:S02]  /*0420*/  UIMAD.WIDE.U32 UR6, UR5, 0xa, URZ ;  /* 0x0000000a050678a5 */ /* 0x000fe4000f8e00ff */
[----:B------:R-:W-:Y:S02]  /*0430*/  UIMAD UR4, UR4, 0xa, URZ ;  /* 0x0000000a040478a4 */ /* 0x000fe4000f8e02ff */
[----:B------:R-:W-:Y:S02]  /*0440*/  ISETP.NE.AND P0, PT, R4, RZ, PT ;  /* 0x000000ff0400720c */ /* 0x000fe40003f05270 */
[----:B------:R-:W-:Y:S01]  /*0450*/  UIADD3 UR4, UPT, UPT, UR7, UR4, URZ ;  /* 0x0000000407047290 */ /* 0x000fe2000fffe0ff */
[----:B------:R-:W-:-:S10]  /*0460*/  UMOV UR5, UR6 ;  /* 0x0000000600057c82 */ /* 0x000fd40008000000 */
[----:B------:R-:W-:Y:S05]  /*0470*/  @P0 BRA `(.L_x_6) ;  /* 0xfffffffc00e40947 */ /* 0x000fea000383ffff */
.L_x_0:
[----:B------:R-:W-:Y:S01]  /*0480*/  IMAD.U32 R5, RZ, RZ, UR4 ;  /* 0x00000004ff057e24 */ /* 0x000fe2000f8e00ff */
[----:B------:R-:W-:-:S04]  /*0490*/  ISETP.LT.U32.AND P0, PT, R2, UR5, PT ;  /* 0x0000000502007c0c */ /* 0x000fc8000bf01070 */
[----:B------:R-:W-:-:S13]  /*04a0*/  ISETP.GT.U32.AND.EX P0, PT, R5, R3, PT, P0 ;  /* 0x000000030500720c */ /* 0x000fda0003f04100 */
[----:B------:R-:W-:Y:S05]  /*04b0*/  @!P0 EXIT ;  /* 0x000000000000894d */ /* 0x000fea0003800000 */
[----:B------:R-:W-:Y:S05]  /*04c0*/  @!P1 BRA `(.L_x_7) ;  /* 0x0000000400989947 */ /* 0x000fea0003800000 */
[----:B------:R-:W0:Y:S01]  /*04d0*/  LDC R21, c[0x0][0x388] ;  /* 0x0000e200ff157b82 */ /* 0x000e220000000800 */
[----:B------:R-:W-:Y:S02]  /*04e0*/  IMAD.MOV.U32 R4, RZ, RZ, -0x1 ;  /* 0xffffffffff047424 */ /* 0x000fe400078e00ff */
[----:B------:R-:W-:-:S07]  /*04f0*/  IMAD.MOV.U32 R18, RZ, RZ, RZ ;  /* 0x000000ffff127224 */ /* 0x000fce00078e00ff */
.L_x_8:
[----:B------:R-:W-:-:S05]  /*0500*/  IMAD.HI.U32 R20, R2, -0x33333333, RZ ;  /* 0xcccccccd02147827 */ /* 0x000fca00078e00ff */
[----:B------:R-:W-:-:S05]  /*0510*/  SHF.R.U32.HI R20, RZ, 0x3, R20 ;  /* 0x00000003ff147819 */ /* 0x000fca0000011614 */
[----:B------:R-:W-:-:S04]  /*0520*/  IMAD R2, R20, -0xa, R2 ;  /* 0xfffffff614027824 */ /* 0x000fc800078e0202 */
[----:B------:R-:W-:-:S04]  /*0530*/  IMAD.SHL.U32 R2, R2, 0x4, RZ ;  /* 0x0000000402027824 */ /* 0x000fc800078e00ff */
[----:B------:R-:W1:Y:S02]  /*0540*/  LDC R22, c[0x3][R2] ;  /* 0x00c0000002167b82 */ /* 0x000e640000000800 */
[----:B-1----:R-:W-:-:S05]  /*0550*/  IMAD.HI R19, R22, 0x55555556, RZ ;  /* 0x5555555616137827 */ /* 0x002fca00078e02ff */
[----:B------:R-:W-:-:S04]  /*0560*/  LEA.HI R19, R19, R19, RZ, 0x1 ;  /* 0x0000001313137211 */ /* 0x000fc800078f08ff */
[----:B------:R-:W-:-:S13]  /*0570*/  ISETP.NE.AND P0, PT, R19, R4, PT ;  /* 0x000000041300720c */ /* 0x000fda0003f05270 */
[----:B------:R-:W-:Y:S05]  /*0580*/  @!P0 EXIT ;  /* 0x000000000000894d */ /* 0x000fea0003800000 */
[----:B------:R-:W-:Y:S01]  /*0590*/  IMAD.MOV.U32 R3, RZ, RZ, 0x268 ;  /* 0x00000268ff037424 */ /* 0x000fe200078e00ff */
[----:B------:R-:W-:Y:S01]  /*05a0*/  UMOV UR4, 0x28 ;  /* 0x0000002800047882 */ /* 0x000fe20000000000 */
[----:B------:R-:W-:Y:S02]  /*05b0*/  LOP3.LUT R23, R23, 0xffff, RZ, 0xc0, !PT ;  /* 0x0000ffff17177812 */ /* 0x000fe400078ec0ff */
[C---:B------:R-:W-:Y:S01]  /*05c0*/  IMAD R24, R22.reuse, 0x30, R3 ;  /* 0x0000003016187824 */ /* 0x040fe200078e0203 */
[----:B------:R-:W-:-:S03]  /*05d0*/  LEA R25, R22, UR4, 0x5 ;  /* 0x0000000416197c11 */ /* 0x000fc6000f8e28ff */
[----:B------:R-:W1:Y:S08]  /*05e0*/  LDC.64 R12, c[0x3][R24] ;  /* 0x00c00000180c7b82 */ /* 0x000e700000000a00 */
[----:B------:R-:W2:Y:S08]  /*05f0*/  LDC.64 R14, c[0x3][R25] ;  /* 0x00c00000190e7b82 */ /* 0x000eb00000000a00 */
[----:B------:R-:W3:Y:S08]  /*0600*/  LDC.64 R2, c[0x3][R24+0x8] ;  /* 0x00c0020018027b82 */ /* 0x000ef00000000a00 */
[----:B------:R-:W4:Y:S08]  /*0610*/  LDC.64 R4, c[0x3][R25+0x8] ;  /* 0x00c0020019047b82 */ /* 0x000f300000000a00 */
[----:B------:R-:W5:Y:S08]  /*0620*/  LDC.64 R6, c[0x3][R24+0x10] ;  /* 0x00c0040018067b82 */ /* 0x000f700000000a00 */
[----:B------:R-:W0:Y:S01]  /*0630*/  LDC.64 R8, c[0x3][R25+0x10] ;  /* 0x00c0040019087b82 */ /* 0x000e220000000a00 */
[----:B-1----:R-:W-:-:S07]  /*0640*/  SHF.R.U32.HI R12, RZ, R12, R23 ;  /* 0x0000000cff0c7219 */ /* 0x002fce0000011617 */
[----:B------:R-:W1:Y:S01]  /*0650*/  LDC.64 R10, c[0x3][R24+0x18] ;  /* 0x00c00600180a7b82 */ /* 0x000e620000000a00 */
[----:B------:R-:W-:Y:S02]  /*0660*/  SHF.R.U32.HI R13, RZ, R13, R23 ;  /* 0x0000000dff0d7219 */ /* 0x000fe40000011617 */
[----:B------:R-:W-:-:S03]  /*0670*/  LOP3.LUT R16, R12, 0x1, RZ, 0xc0, !PT ;  /* 0x000000010c107812 */ /* 0x000fc600078ec0ff */
[----:B------:R-:W-:Y:S02]  /*0680*/  IMAD.SHL.U32 R13, R13, 0x2, RZ ;  /* 0x000000020d0d7824 */ /* 0x000fe400078e00ff */
[----:B--2---:R-:W-:-:S03]  /*0690*/  IMAD R15, R15, 0x3, RZ ;  /* 0x000000030f0f7824 */ /* 0x004fc600078e02ff */
[----:B------:R-:W-:Y:S02]  /*06a0*/  LOP3.LUT R16, R16, 0x2, R13, 0xf8, !PT ;  /* 0x0000000210107812 */ /* 0x000fe400078ef80d */
[----:B------:R-:W-:Y:S01]  /*06b0*/  SHF.R.U32.HI R12, RZ, R15, R0 ;  /* 0x0000000fff0c7219 */ /* 0x000fe20000011600 */
[----:B------:R-:W-:Y:S01]  /*06c0*/  IMAD R15, R14, 0x3, RZ ;  /* 0x000000030e0f7824 */ /* 0x000fe200078e02ff */
[----:B---3--:R-:W-:-:S03]  /*06d0*/  SHF.R.U32.HI R26, RZ, R2, R23 ;  /* 0x00000002ff1a7219 */ /* 0x008fc60000011617 */
[----:B------:R-:W-:Y:S01]  /*06e0*/  IMAD.SHL.U32 R14, R12, 0x8, RZ ;  /* 0x000000080c0e7824 */ /* 0x000fe200078e00ff */
[----:B------:R-:W-:Y:S01]  /*06f0*/  SHF.R.U32.HI R2, RZ, R15, R0 ;  /* 0x0000000fff027219 */ /* 0x000fe20000011600 */
[----:B------:R-:W2:Y:S01]  /*0700*/  LDC.64 R12, c[0x3][R24+0x20] ;  /* 0x00c00800180c7b82 */ /* 0x000ea20000000a00 */
[----:B------:R-:W-:Y:S02]  /*0710*/  IMAD.SHL.U32 R27, R26, 0x4, RZ ;  /* 0x000000041a1b7824 */ /* 0x000fe400078e00ff */
[----:B------:R-:W-:Y:S01]  /*0720*/  LOP3.LUT R17, R14, 0x38, RZ, 0xc0, !PT ;  /* 0x000000380e117812 */ /* 0x000fe200078ec0ff */
[----:B----4-:R-:W-:Y:S02]  /*0730*/  IMAD R5, R5, 0x3, RZ ;  /* 0x0000000305057824 */ /* 0x010fe400078e02ff */
[----:B------:R-:W-:Y:S02]  /*0740*/  LOP3.LUT R26, R16, 0x4, R27, 0xf8, !PT ;  /* 0x00000004101a7812 */ /* 0x000fe400078ef81b */
[----:B------:R-:W3:Y:S01]  /*0750*/  LDC.64 R14, c[0x3][R25+0x18] ;  /* 0x00c00600190e7b82 */ /* 0x000ee20000000a00 */
[----:B------:R-:W-:-:S02]  /*0760*/  LOP3.LUT R2, R17, 0x7, R2, 0xf8, !PT ;  /* 0x0000000711027812 */ /* 0x000fc400078ef802 */
[--C-:B------:R-:W-:Y:S01]  /*0770*/  SHF.R.U32.HI R27, RZ, R3, R23.reuse ;  /* 0x00000003ff1b7219 */ /* 0x100fe20000011617 */
[----:B------:R-:W-:Y:S01]  /*0780*/  IMAD R3, R4, 0x3, RZ ;  /* 0x0000000304037824 */ /* 0x000fe200078e02ff */
[--C-:B-----5:R-:W-:Y:S02]  /*0790*/  SHF.R.U32.HI R7, RZ, R7, R23.reuse ;  /* 0x00000007ff077219 */ /* 0x120fe40000011617 */
[----:B------:R-:W-:Y:S01]  /*07a0*/  SHF.R.U32.HI R6, RZ, R6, R23 ;  /* 0x00000006ff067219 */ /* 0x000fe20000011617 */
[----:B------:R-:W4:Y:S01]  /*07b0*/  LDC.64 R16, c[0x3][R24+0x28] ;  /* 0x00c00a0018107b82 */ /* 0x000f220000000a00 */
[--C-:B------:R-:W-:Y:S01]  /*07c0*/  SHF.R.U32.HI R3, RZ, R3, R0.reuse ;  /* 0x00000003ff037219 */ /* 0x100fe20000011600 */
[----:B------:R-:W-:Y:S01]  /*07d0*/  IMAD.SHL.U32 R27, R27, 0x8, RZ ;  /* 0x000000081b1b7824 */ /* 0x000fe200078e00ff */
[--C-:B------:R-:W-:Y:S01]  /*07e0*/  SHF.R.U32.HI R5, RZ, R5, R0.reuse ;  /* 0x00000005ff057219 */ /* 0x100fe20000011600 */
[----:B0-----:R-:W-:Y:S02]  /*07f0*/  IMAD R9, R9, 0x3, RZ ;  /* 0x0000000309097824 */ /* 0x001fe400078e02ff */
[----:B------:R-:W-:Y:S01]  /*0800*/  IMAD.SHL.U32 R3, R3, 0x40, RZ ;  /* 0x0000004003037824 */ /* 0x000fe200078e00ff */
[----:B------:R-:W-:Y:S01]  /*0810*/  LOP3.LUT R26, R26, 0x8, R27, 0xf8, !PT ;  /* 0x000000081a1a7812 */ /* 0x000fe200078ef81b */
[----:B------:R-:W-:Y:S01]  /*0820*/  IMAD.SHL.U32 R27, R6, 0x10, RZ ;  /* 0x00000010061b7824 */ /* 0x000fe200078e00ff */
[--C-:B------:R-:W-:Y:S01]  /*0830*/  SHF.R.U32.HI R9, RZ, R9, R0.reuse ;  /* 0x00000009ff097219 */ /* 0x100fe20000011600 */
[----:B------:R-:W-:Y:S01]  /*0840*/  IMAD.SHL.U32 R5, R5, 0x200, RZ ;  /* 0x0000020005057824 */ /* 0x000fe200078e00ff */
[----:B------:R-:W-:Y:S01]  /*0850*/  LOP3.LUT R2, R2, 0x1c0, R3, 0xf8, !PT ;  /* 0x000001c002027812 */ /* 0x000fe200078ef803 */
[----:B------:R-:W-:Y:S01]  /*0860*/  IMAD.SHL.U32 R3, R7, 0x20, RZ ;  /* 0x0000002007037824 */ /* 0x000fe200078e00ff */
[----:B-1----:R-:W-:Y:S01]  /*0870*/  SHF.R.U32.HI R10, RZ, R10, R23 ;  /* 0x0000000aff0a7219 */ /* 0x002fe20000011617 */
[----:B------:R-:W-:Y:S01]  /*0880*/  IMAD R7, R8, 0x3, RZ ;  /* 0x0000000308077824 */ /* 0x000fe200078e02ff */
[----:B------:R-:W-:Y:S01]  /*0890*/  LOP3.LUT R26, R26, 0x10, R27, 0xf8, !PT ;  /* 0x000000101a1a7812 */ /* 0x000fe200078ef81b */
[----:B------:R-:W-:Y:S01]  /*08a0*/  IMAD.SHL.U32 R9, R9, 0x8000, RZ ;  /* 0x0000800009097824 */ /* 0x000fe200078e00ff */
[----:B------:R-:W-:Y:S01]  /*08b0*/  LOP3.LUT R2, R2, 0xe00, R5, 0xf8, !PT ;  /* 0x00000e0002027812 */ /* 0x000fe200078ef805 */
[----:B------:R-:W-:Y:S01]  /*08c0*/  IMAD.SHL.U32 R5, R10, 0x40, RZ ;  /* 0x000000400a057824 */ /* 0x000fe200078e00ff */
[----:B------:R-:W-:-:S02]  /*08d0*/  SHF.R.U32.HI R7, RZ, R7, R0 ;  /* 0x00000007ff077219 */ /* 0x000fc40000011600 */
[----:B------:R-:W-:Y:S02]  /*08e0*/  SHF.R.U32.HI R11, RZ, R11, R23 ;  /* 0x0000000bff0b7219 */ /* 0x000fe40000011617 */
[----:B------:R-:W-:Y:S01]  /*08f0*/  LOP3.LUT R26, R26, 0x20, R3, 0xf8, !PT ;  /* 0x000000201a1a7812 */ /* 0x000fe200078ef803 */
[----:B------:R-:W-:Y:S02]  /*0900*/  IMAD.SHL.U32 R7, R7, 0x1000, RZ ;  /* 0x0000100007077824 */ /* 0x000fe400078e00ff */
[----:B------:R-:W-:Y:S01]  /*0910*/  IMAD.SHL.U32 R4, R11, 0x80, RZ ;  /* 0x000000800b047824 */ /* 0x000fe200078e00ff */
[----:B------:R-:W-:Y:S01]  /*0920*/  LOP3.LUT R5, R26, 0x40, R5, 0xf8, !PT ;  /* 0x000000401a057812 */ /* 0x000fe200078ef805 */
[----:B------:R-:W-:Y:S01]  /*0930*/  IMAD R3, R18, 0x4, R1 ;  /* 0x0000000412037824 */ /* 0x000fe200078e0201 */
[----:B------:R-:W-:Y:S01]  /*0940*/  LOP3.LUT R2, R2, 0x7000, R7, 0xf8, !PT ;  /* 0x0000700002027812 */ /* 0x000fe200078ef807 */
[----:B------:R-:W-:Y:S01]  /*0950*/  VIADD R18, R18, 0x1 ;  /* 0x0000000112127836 */ /* 0x000fe20000000000 */
[----:B------:R-:W-:-:S02]  /*0960*/  LOP3.LUT R4, R5, 0x80, R4, 0xf8, !PT ;  /* 0x0000008005047812 */ /* 0x000fc400078ef804 */
[--C-:B--2---:R-:W-:Y:S01]  /*0970*/  SHF.R.U32.HI R12, RZ, R12, R23.reuse ;  /* 0x0000000cff0c7219 */ /* 0x104fe20000011617 */
[----:B------:R0:W-:Y:S01]  /*0980*/  STL [R3], R22 ;  /* 0x0000001603007387 */ /* 0x0001e20000100800 */
[----:B------:R-:W-:Y:S02]  /*0990*/  SHF.R.U32.HI R13, RZ, R13, R23 ;  /* 0x0000000dff0d7219 */ /* 0x000fe40000011617 */
[----:B------:R-:W-:Y:S01]  /*09a0*/  ISETP.NE.AND P0, PT, R18, R21, PT ;  /* 0x000000151200720c */ /* 0x000fe20003f05270 */
[----:B------:R-:W-:Y:S01]  /*09b0*/  IMAD.SHL.U32 R7, R12, 0x100, RZ ;  /* 0x000001000c077824 */ /* 0x000fe200078e00ff */
[----:B------:R-:W-:Y:S01]  /*09c0*/  LOP3.LUT R2, R2, 0x38000, R9, 0xf8, !PT ;  /* 0x0003800002027812 */ /* 0x000fe200078ef809 */
[----:B---3--:R-:W-:Y:S02]  /*09d0*/  IMAD R5, R14, 0x3, RZ ;  /* 0x000000030e057824 */ /* 0x008fe400078e02ff */
[----:B------:R-:W-:Y:S01]  /*09e0*/  IMAD.SHL.U32 R13, R13, 0x200, RZ ;  /* 0x000002000d0d7824 */ /* 0x000fe200078e00ff */
[----:B------:R-:W-:Y:S01]  /*09f0*/  LOP3.LUT R4, R4, 0x100, R7, 0xf8, !PT ;  /* 0x0000010004047812 */ /* 0x000fe200078ef807 */
[----:B------:R-:W-:Y:S01]  /*0a00*/  IMAD R15, R15, 0x3, RZ ;  /* 0x000000030f0f7824 */ /* 0x000fe200078e02ff */
[----:B------:R-:W-:-:S02]  /*0a10*/  SHF.R.U32.HI R5, RZ, R5, R0 ;  /* 0x00000005ff057219 */ /* 0x000fc40000011600 */
[----:B------:R-:W-:Y:S02]  /*0a20*/  LOP3.LUT R4, R4, 0x200, R13, 0xf8, !PT ;  /* 0x0000020004047812 */ /* 0x000fe400078ef80d */
[--C-:B----4-:R-:W-:Y:S01]  /*0a30*/  SHF.R.U32.HI R16, RZ, R16, R23.reuse ;  /* 0x00000010ff107219 */ /* 0x110fe20000011617 */
[----:B------:R-:W-:Y:S01]  /*0a40*/  IMAD.SHL.U32 R5, R5, 0x40000, RZ ;  /* 0x0004000005057824 */ /* 0x000fe200078e00ff */
[----:B------:R-:W-:Y:S02]  /*0a50*/  SHF.R.U32.HI R17, RZ, R17, R23 ;  /* 0x00000011ff117219 */ /* 0x000fe40000011617 */
[----:B------:R-:W-:Y:S01]  /*0a60*/  SHF.R.U32.HI R15, RZ, R15, R0 ;  /* 0x0000000fff0f7219 */ /* 0x000fe20000011600 */
[----:B0-----:R-:W-:Y:S01]  /*0a70*/  IMAD.SHL.U32 R3, R16, 0x400, RZ ;  /* 0x0000040010037824 */ /* 0x001fe200078e00ff */
[----:B------:R-:W-:Y:S01]  /*0a80*/  LOP3.LUT R2, R2, 0x1c0000, R5, 0xf8, !PT ;  /* 0x001c000002027812 */ /* 0x000fe200078ef805 */
[----:B------:R-:W-:Y:S02]  /*0a90*/  IMAD.SHL.U32 R0, R17, 0x800, RZ ;  /* 0x0000080011007824 */ /* 0x000fe400078e00ff */
[----:B------:R-:W-:Y:S01]  /*0aa0*/  IMAD.SHL.U32 R15, R15, 0x200000, RZ ;  /* 0x002000000f0f7824 */ /* 0x000fe200078e00ff */
[----:B------:R-:W-:Y:S01]  /*0ab0*/  LOP3.LUT R3, R4, 0x400, R3, 0xf8, !PT ;  /* 0x0000040004037812 */ /* 0x000fe200078ef803 */
[----:B------:R-:W-:-:S03]  /*0ac0*/  IMAD.MOV.U32 R4, RZ, RZ, R19 ;  /* 0x000000ffff047224 */ /* 0x000fc600078e0013 */
[----:B------:R-:W-:Y:S02]  /*0ad0*/  LOP3.LUT R3, R3, 0x800, R0, 0xf8, !PT ;  /* 0x0000080003037812 */ /* 0x000fe400078ef800 */
[----:B------:R-:W-:Y:S01]  /*0ae0*/  LOP3.LUT R0, R2, 0xe00000, R15, 0xf8, !PT ;  /* 0x00e0000002007812 */ /* 0x000fe200078ef80f */
[----:B------:R-:W-:Y:S01]  /*0af0*/  IMAD.MOV.U32 R2, RZ, RZ, R20 ;  /* 0x000000ffff027224 */ /* 0x000fe200078e0014 */
[----:B------:R-:W-:Y:S01]  /*0b00*/  PRMT R23, R3, 0x7610, R23 ;  /* 0x0000761003177816 */ /* 0x000fe20000000017 */
[----:B------:R-:W-:Y:S01]  /*0b10*/  IMAD.MOV.U32 R3, RZ, RZ, RZ ;  /* 0x000000ffff037224 */ /* 0x000fe200078e00ff */
[----:B------:R-:W-:Y:S06]  /*0b20*/  @P0 BRA `(.L_x_8) ;  /* 0xfffffff800740947 */ /* 0x000fec000383ffff */
.L_x_7:
[----:B------:R-:W0:Y:S01]  /*0b30*/  LDCU.U16 UR5, c[0x3][0x5c8] ;  /* 0x00c0b900ff0577ac */ /* 0x000e220008000400 */
[----:B------:R-:W1:Y:S01]  /*0b40*/  LDCU.U16 UR4, c[0x3][0x5c8] ;  /* 0x00c0b900ff0477ac */ /* 0x000e620008000400 */
[----:B0-----:R-:W-:Y:S01]  /*0b50*/  LOP3.LUT R23, R23, UR5, RZ, 0xc0, !PT ;  /* 0x0000000517177c12 */ /* 0x001fe2000f8ec0ff */
[----:B-1----:R-:W-:-:S03]  /*0b60*/  UPRMT UR4, UR4, 0x9910, URZ ;  /* 0x0000991004047896 */ /* 0x002fc600080000ff */
[----:B------:R-:W-:-:S04]  /*0b70*/  PRMT R2, R23, 0x9910, RZ ;  /* 0x0000991017027816 */ /* 0x000fc800000000ff */
[----:B------:R-:W-:-:S13]  /*0b80*/  ISETP.NE.AND P0, PT, R2, UR4, PT ;  /* 0x0000000402007c0c */ /* 0x000fda000bf05270 */
[----:B------:R-:W-:Y:S05]  /*0b90*/  @P0 EXIT ;  /* 0x000000000000094d */ /* 0x000fea0003800000 */
[--C-:B------:R-:W-:Y:S02]  /*0ba0*/  SHF.R.U32.HI R11, RZ, 0x6, R0.reuse ;  /* 0x00000006ff0b7819 */ /* 0x100fe40000011600 */
[----:B------:R-:W-:Y:S02]  /*0bb0*/  LOP3.LUT R2, R0, 0x7, RZ, 0xc0, !PT ;  /* 0x0000000700027812 */ /* 0x000fe400078ec0ff */
[--C-:B------:R-:W-:Y:S02]  /*0bc0*/  SHF.R.U32.HI R10, RZ, 0x3, R0.reuse ;  /* 0x00000003ff0a7819 */ /* 0x100fe40000011600 */
[----:B------:R-:W-:Y:S02]  /*0bd0*/  LOP3.LUT R4, R11, 0x7, RZ, 0xc0, !PT ;  /* 0x000000070b047812 */ /* 0x000fe400078ec0ff */
[----:B------:R-:W-:Y:S02]  /*0be0*/  SHF.R.U32.HI R12, RZ, 0x9, R0 ;  /* 0x00000009ff0c7819 */ /* 0x000fe40000011600 */
[----:B------:R-:W-:-:S02]  /*0bf0*/  LOP3.LUT R3, R10, 0x7, RZ, 0xc0, !PT ;  /* 0x000000070a037812 */ /* 0x000fc400078ec0ff */
[----:B------:R-:W-:Y:S02]  /*0c00*/  ISETP.GT.U32.AND P0, PT, R2, R4, PT ;  /* 0x000000040200720c */ /* 0x000fe40003f04070 */
[--C-:B------:R-:W-:Y:S02]  /*0c10*/  SHF.R.U32.HI R13, RZ, 0xc, R0.reuse ;  /* 0x0000000cff0d7819 */ /* 0x100fe40000011600 */
[----:B------:R-:W-:Y:S02]  /*0c20*/  LOP3.LUT R5, R12, 0x7, RZ, 0xc0, !PT ;  /* 0x000000070c057812 */ /* 0x000fe400078ec0ff */
[----:B------:R-:W-:Y:S02]  /*0c30*/  ISETP.GT.U32.XOR P0, PT, R2, R3, P0 ;  /* 0x000000030200720c */ /* 0x000fe40000704870 */
[----:B------:R-:W-:Y:S02]  /*0c40*/  SHF.R.U32.HI R15, RZ, 0xf, R0 ;  /* 0x0000000fff0f7819 */ /* 0x000fe40000011600 */
[----:B------:R-:W-:-:S02]  /*0c50*/  LOP3.LUT R6, R13, 0x7, RZ, 0xc0, !PT ;  /* 0x000000070d067812 */ /* 0x000fc400078ec0ff */
[C---:B------:R-:W-:Y:S02]  /*0c60*/  ISETP.GT.U32.XOR P0, PT, R2.reuse, R5, P0 ;  /* 0x000000050200720c */ /* 0x040fe40000704870 */
[--C-:B------:R-:W-:Y:S02]  /*0c70*/  SHF.R.U32.HI R14, RZ, 0x12, R0.reuse ;  /* 0x00000012ff0e7819 */ /* 0x100fe40000011600 */
[----:B------:R-:W-:Y:S02]  /*0c80*/  LOP3.LUT R7, R15, 0x7, RZ, 0xc0, !PT ;  /* 0x000000070f077812 */ /* 0x000fe400078ec0ff */
[----:B------:R-:W-:Y:S02]  /*0c90*/  ISETP.GT.U32.XOR P0, PT, R2, R6, P0 ;  /* 0x000000060200720c */ /* 0x000fe40000704870 */
[----:B------:R-:W-:Y:S02]  /*0ca0*/  SHF.R.U32.HI R17, RZ, 0x15, R0 ;  /* 0x00000015ff117819 */ /* 0x000fe40000011600 */
[----:B------:R-:W-:-:S02]  /*0cb0*/  LOP3.LUT R8, R14, 0x7, RZ, 0xc0, !PT ;  /* 0x000000070e087812 */ /* 0x000fc400078ec0ff */
[C---:B------:R-:W-:Y:S02]  /*0cc0*/  ISETP.GT.U32.XOR P0, PT, R2.reuse, R7, P0 ;  /* 0x000000070200720c */ /* 0x040fe40000704870 */
[----:B------:R-:W-:Y:S02]  /*0cd0*/  LOP3.LUT R9, R17, 0x7, RZ, 0xc0, !PT ;  /* 0x0000000711097812 */ /* 0x000fe400078ec0ff */
[----:B------:R-:W-:-:S04]  /*0ce0*/  ISETP.GT.U32.XOR P0, PT, R2, R8, P0 ;  /* 0x000000080200720c */ /* 0x000fc80000704870 */
        /* <DEDUP_REMOVED lines=21> */
[----:B------:R-:W-:-:S13]  /*0e40*/  ISETP.LE.U32.XOR P0, PT, R8, R9, P0 ;  /* 0x000000090800720c */ /* 0x000fda0000703870 */
[----:B------:R-:W-:Y:S05]  /*0e50*/  @!P0 EXIT ;  /* 0x000000000000894d */ /* 0x000fea0003800000 */
[----:B------:R-:W-:Y:S02]  /*0e60*/  LOP3.LUT R3, R0, 0x5, R11, 0xc8, !PT ;  /* 0x0000000500037812 */ /* 0x000fe400078ec80b */
[----:B------:R-:W-:Y:S02]  /*0e70*/  LOP3.LUT R0, R10, 0x5, RZ, 0xc0, !PT ;  /* 0x000000050a007812 */ /* 0x000fe400078ec0ff */
[----:B------:R-:W-:Y:S02]  /*0e80*/  LOP3.LUT R5, R12, 0x5, RZ, 0xc0, !PT ;  /* 0x000000050c057812 */ /* 0x000fe400078ec0ff */
[----:B------:R-:W-:Y:S02]  /*0e90*/  LOP3.LUT R0, R3, 0x1, R0, 0xf6, !PT ;  /* 0x0000000103007812 */ /* 0x000fe400078ef600 */
[----:B------:R-:W-:Y:S02]  /*0ea0*/  LOP3.LUT R3, R13, 0x5, RZ, 0xc0, !PT ;  /* 0x000000050d037812 */ /* 0x000fe400078ec0ff */
[----:B------:R-:W-:-:S04]  /*0eb0*/  LOP3.LUT R0, R0, 0x1, R5, 0xf6, !PT ;  /* 0x0000000100007812 */ /* 0x000fc800078ef605 */
[----:B------:R-:W-:Y:S02]  /*0ec0*/  LOP3.LUT R0, R0, 0x4, R3, 0xf6, !PT ;  /* 0x0000000400007812 */ /* 0x000fe400078ef603 */
[----:B------:R-:W-:Y:S02]  /*0ed0*/  LOP3.LUT R3, R14, 0x5, RZ, 0xc0, !PT ;  /* 0x000000050e037812 */ /* 0x000fe400078ec0ff */
[----:B------:R-:W-:-:S04]  /*0ee0*/  LOP3.LUT R0, R0, 0x5, R15, 0xf4, !PT ;  /* 0x0000000500007812 */ /* 0x000fc800078ef40f */
[----:B------:R-:W-:-:S04]  /*0ef0*/  LOP3.LUT R0, R0, 0x4, R3, 0xf6, !PT ;  /* 0x0000000400007812 */ /* 0x000fc800078ef603 */
[----:B------:R-:W-:-:S13]  /*0f00*/  LOP3.LUT P0, RZ, R0, 0x5, R17, 0xf4, !PT ;  /* 0x0000000500ff7812 */ /* 0x000fda000780f411 */
[----:B------:R-:W-:Y:S05]  /*0f10*/  @P0 EXIT ;  /* 0x000000000000094d */ /* 0x000fea0003800000 */
[----:B------:R-:W0:Y:S01]  /*0f20*/  LDC.64 R2, c[0x0][0x398] ;  /* 0x0000e600ff027b82 */ /* 0x000e220000000a00 */
[----:B------:R-:W0:Y:S01]  /*0f30*/  LDCU.64 UR6, c[0x0][0x358] ;  /* 0x00006b00ff0677ac */ /* 0x000e220008000a00 */
[----:B------:R-:W-:-:S05]  /*0f40*/  IMAD.MOV.U32 R5, RZ, RZ, 0x1 ;  /* 0x00000001ff057424 */ /* 0x000fca00078e00ff */
[----:B0-----:R-:W2:Y:S01]  /*0f50*/  ATOMG.E.EXCH.STRONG.GPU PT, R2, desc[UR6][R2.64], R5 ;  /* 0x80000005020279a8 */ /* 0x001ea2000c1ef106 */
[----:B------:R-:W-:-:S04]  /*0f60*/  ISETP.GE.AND P0, PT, R21, 0x1, PT ;  /* 0x000000011500780c */ /* 0x000fc80003f06270 */
[----:B--2---:R-:W-:-:S13]  /*0f70*/  ISETP.NE.OR P0, PT, R2, RZ, !P0 ;  /* 0x000000ff0200720c */ /* 0x004fda0004705670 */
[----:B------:R-:W-:Y:S05]  /*0f80*/  @P0 EXIT ;  /* 0x000000000000094d */ /* 0x000fea0003800000 */
[C---:B------:R-:W-:Y:S01]  /*0f90*/  ISETP.GE.U32.AND P1, PT, R21.reuse, 0x10, PT ;  /* 0x000000101500780c */ /* 0x040fe20003f26070 */
[----:B------:R-:W-:Y:S01]  /*0fa0*/  IMAD.MOV.U32 R0, RZ, RZ, RZ ;  /* 0x000000ffff007224 */ /* 0x000fe200078e00ff */
[----:B------:R-:W-:-:S04]  /*0fb0*/  LOP3.LUT R25, R21, 0xf, RZ, 0xc0, !PT ;  /* 0x0000000f15197812 */ /* 0x000fc800078ec0ff */
[----:B------:R-:W-:-:S07]  /*0fc0*/  ISETP.NE.AND P0, PT, R25, RZ, PT ;  /* 0x000000ff1900720c */ /* 0x000fce0003f05270 */
[----:B------:R-:W-:Y:S06]  /*0fd0*/  @!P1 BRA `(.L_x_9) ;  /* 0x0000000000a09947 */ /* 0x000fec0003800000 */
[----:B------:R-:W0:Y:S01]  /*0fe0*/  LDCU.64 UR4, c[0x0][0x390] ;  /* 0x00007200ff0477ac */ /* 0x000e220008000a00 */
[----:B------:R-:W-:Y:S01]  /*0ff0*/  LOP3.LUT R0, R21, 0x7ffffff0, RZ, 0xc0, !PT ;  /* 0x7ffffff015007812 */ /* 0x000fe200078ec0ff */
[----:B------:R-:W-:-:S04]  /*1000*/  VIADD R24, R1, 0x20 ;  /* 0x0000002001187836 */ /* 0x000fc80000000000 */
[----:B------:R-:W-:Y:S01]  /*1010*/  IMAD.MOV R20, RZ, RZ, -R0 ;  /* 0x000000ffff147224 */ /* 0x000fe200078e0a00 */
[----:B0-----:R-:W-:-:S04]  /*1020*/  UIADD3 UR4, UP0, UPT, UR4, 0x20, URZ ;  /* 0x0000002004047890 */ /* 0x001fc8000ff1e0ff */
[----:B------:R-:W-:Y:S02]  /*1030*/  UIADD3.X UR5, UPT, UPT, URZ, UR5, URZ, UP0, !UPT ;  /* 0x00000005ff057290 */ /* 0x000fe400087fe4ff */
[----:B------:R-:W-:-:S04]  /*1040*/  IMAD.U32 R22, RZ, RZ, UR4 ;  /* 0x00000004ff167e24 */ /* 0x000fc8000f8e00ff */
[----:B------:R-:W-:-:S07]  /*1050*/  IMAD.U32 R23, RZ, RZ, UR5 ;  /* 0x00000005ff177e24 */ /* 0x000fce000f8e00ff */
.L_x_10:
[----:B0-----:R-:W2:Y:S04]  /*1060*/  LDL.64 R2, [R24+-0x20] ;  /* 0xffffe00018027983 */ /* 0x001ea80000100a00 */
[----:B------:R-:W3:Y:S04]  /*1070*/  LDL.64 R4, [R24+-0x18] ;  /* 0xffffe80018047983 */ /* 0x000ee80000100a00 */
[----:B------:R-:W4:Y:S04]  /*1080*/  LDL.64 R6, [R24+-0x10] ;  /* 0xfffff00018067983 */ /* 0x000f280000100a00 */
[----:B------:R-:W5:Y:S04]  /*1090*/  LDL.64 R8, [R24+-0x8] ;  /* 0xfffff80018087983 */ /* 0x000f680000100a00 */
[----:B------:R-:W5:Y:S04]  /*10a0*/  LDL.64 R10, [R24] ;  /* 0x00000000180a7983 */ /* 0x000f680000100a00 */
[----:B------:R-:W5:Y:S04]  /*10b0*/  LDL.64 R12, [R24+0x8] ;  /* 0x00000800180c7983 */ /* 0x000f680000100a00 */
[----:B------:R-:W5:Y:S04]  /*10c0*/  LDL.64 R14, [R24+0x10] ;  /* 0x00001000180e7983 */ /* 0x000f680000100a00 */
[----:B------:R0:W5:Y:S01]  /*10d0*/  LDL.64 R16, [R24+0x18] ;  /* 0x0000180018107983 */ /* 0x0001620000100a00 */
[----:B------:R-:W-:-:S02]  /*10e0*/  IMAD.MOV.U32 R18, RZ, RZ, R22 ;  /* 0x000000ffff127224 */ /* 0x000fc400078e0016 */
[----:B------:R-:W-:Y:S02]  /*10f0*/  IMAD.MOV.U32 R19, RZ, RZ, R23 ;  /* 0x000000ffff137224 */ /* 0x000fe400078e0017 */
[----:B------:R-:W-:Y:S01]  /*1100*/  VIADD R20, R20, 0x10 ;  /* 0x0000001014147836 */ /* 0x000fe20000000000 */
[----:B------:R-:W-:Y:S01]  /*1110*/  IADD3 R22, P2, PT, R18, 0x40, RZ ;  /* 0x0000004012167810 */ /* 0x000fe20007f5e0ff */
[----:B0-----:R-:W-:-:S03]  /*1120*/  VIADD R24, R24, 0x40 ;  /* 0x0000004018187836 */ /* 0x001fc60000000000 */
[----:B------:R-:W-:Y:S01]  /*1130*/  ISETP.NE.AND P1, PT, R20, RZ, PT ;  /* 0x000000ff1400720c */ /* 0x000fe20003f25270 */
[----:B------:R-:W-:Y:S01]  /*1140*/  IMAD.X R23, RZ, RZ, R19, P2 ;  /* 0x000000ffff177224 */ /* 0x000fe200010e0613 */
[----:B--2---:R0:W-:Y:S04]  /*1150*/  STG.E desc[UR6][R18.64+-0x20], R2 ;  /* 0xffffe00212007986 */ /* 0x0041e8000c101906 */
[----:B------:R0:W-:Y:S04]  /*1160*/  STG.E desc[UR6][R18.64+-0x1c], R3 ;  /* 0xffffe40312007986 */ /* 0x0001e8000c101906 */
[----:B---3--:R0:W-:Y:S04]  /*1170*/  STG.E desc[UR6][R18.64+-0x18], R4 ;  /* 0xffffe80412007986 */ /* 0x0081e8000c101906 */
[----:B------:R0:W-:Y:S04]  /*1180*/  STG.E desc[UR6][R18.64+-0x14], R5 ;  /* 0xffffec0512007986 */ /* 0x0001e8000c101906 */
[----:B----4-:R0:W-:Y:S04]  /*1190*/  STG.E desc[UR6][R18.64+-0x10], R6 ;  /* 0xfffff00612007986 */ /* 0x0101e8000c101906 */
[----:B------:R0:W-:Y:S04]  /*11a0*/  STG.E desc[UR6][R18.64+-0xc], R7 ;  /* 0xfffff40712007986 */ /* 0x0001e8000c101906 */
[----:B-----5:R0:W-:Y:S04]  /*11b0*/  STG.E desc[UR6][R18.64+-0x8], R8 ;  /* 0xfffff80812007986 */ /* 0x0201e8000c101906 */
[----:B------:R0:W-:Y:S04]  /*11c0*/  STG.E desc[UR6][R18.64+-0x4], R9 ;  /* 0xfffffc0912007986 */ /* 0x0001e8000c101906 */
[----:B------:R0:W-:Y:S04]  /*11d0*/  STG.E desc[UR6][R18.64], R10 ;  /* 0x0000000a12007986 */ /* 0x0001e8000c101906 */
[----:B------:R0:W-:Y:S04]  /*11e0*/  STG.E desc[UR6][R18.64+0x4], R11 ;  /* 0x0000040b12007986 */ /* 0x0001e8000c101906 */
[----:B------:R0:W-:Y:S04]  /*11f0*/  STG.E desc[UR6][R18.64+0x8], R12 ;  /* 0x0000080c12007986 */ /* 0x0001e8000c101906 */
[----:B------:R0:W-:Y:S04]  /*1200*/  STG.E desc[UR6][R18.64+0xc], R13 ;  /* 0x00000c0d12007986 */ /* 0x0001e8000c101906 */
[----:B------:R0:W-:Y:S04]  /*1210*/  STG.E desc[UR6][R18.64+0x10], R14 ;  /* 0x0000100e12007986 */ /* 0x0001e8000c101906 */
[----:B------:R0:W-:Y:S04]  /*1220*/  STG.E desc[UR6][R18.64+0x14], R15 ;  /* 0x0000140f12007986 */ /* 0x0001e8000c101906 */
[----:B------:R0:W-:Y:S04]  /*1230*/  STG.E desc[UR6][R18.64+0x18], R16 ;  /* 0x0000181012007986 */ /* 0x0001e8000c101906 */
[----:B------:R0:W-:Y:S01]  /*1240*/  STG.E desc[UR6][R18.64+0x1c], R17 ;  /* 0x00001c1112007986 */ /* 0x0001e2000c101906 */
[----:B------:R-:W-:Y:S05]  /*1250*/  @P1 BRA `(.L_x_10) ;  /* 0xfffffffc00801947 */ /* 0x000fea000383ffff */
.L_x_9:
[----:B------:R-:W-:Y:S05]  /*1260*/  @!P0 EXIT ;  /* 0x000000000000894d */ /* 0x000fea0003800000 */
[----:B------:R-:W-:Y:S02]  /*1270*/  ISETP.GE.U32.AND P0, PT, R25, 0x8, PT ;  /* 0x000000081900780c */ /* 0x000fe40003f06070 */
[----:B0-----:R-:W-:-:S04]  /*1280*/  LOP3.LUT R5, R21, 0x7, RZ, 0xc0, !PT ;  /* 0x0000000715057812 */ /* 0x001fc800078ec0ff */
[----:B------:R-:W-:-:S07]  /*1290*/  ISETP.NE.AND P1, PT, R5, RZ, PT ;  /* 0x000000ff0500720c */ /* 0x000fce0003f25270 */
[----:B------:R-:W-:Y:S06]  /*12a0*/  @!P0 BRA `(.L_x_11) ;  /* 0x0000000000408947 */ /* 0x000fec0003800000 */
[C---:B------:R-:W-:Y:S01]  /*12b0*/  IMAD R4, R0.reuse, 0x4, R1 ;  /* 0x0000000400047824 */ /* 0x040fe200078e0201 */
[----:B------:R-:W0:Y:S04]  /*12c0*/  LDC.64 R2, c[0x0][0x390] ;  /* 0x0000e400ff027b82 */ /* 0x000e280000000a00 */
[----:B------:R-:W2:Y:S04]  /*12d0*/  LDL.64 R6, [R4] ;  /* 0x0000000004067983 */ /* 0x000ea80000100a00 */
[----:B------:R-:W3:Y:S04]  /*12e0*/  LDL.64 R8, [R4+0x8] ;  /* 0x0000080004087983 */ /* 0x000ee80000100a00 */
[----:B------:R-:W4:Y:S04]  /*12f0*/  LDL.64 R10, [R4+0x10] ;  /* 0x00001000040a7983 */ /* 0x000f280000100a00 */
[----:B------:R-:W5:Y:S01]  /*1300*/  LDL.64 R12, [R4+0x18] ;  /* 0x00001800040c7983 */ /* 0x000f620000100a00 */
[----:B0-----:R-:W-:-:S04]  /*1310*/  IMAD.WIDE.U32 R2, R0, 0x4, R2 ;  /* 0x0000000400027825 */ /* 0x001fc800078e0002 */
[----:B------:R-:W-:Y:S01]  /*1320*/  VIADD R0, R0, 0x8 ;  /* 0x0000000800007836 */ /* 0x000fe20000000000 */
[----:B--2---:R0:W-:Y:S04]  /*1330*/  STG.E desc[UR6][R2.64], R6 ;  /* 0x0000000602007986 */ /* 0x0041e8000c101906 */
[----:B------:R0:W-:Y:S04]  /*1340*/  STG.E desc[UR6][R2.64+0x4], R7 ;  /* 0x0000040702007986 */ /* 0x0001e8000c101906 */
[----:B---3--:R0:W-:Y:S04]  /*1350*/  STG.E desc[UR6][R2.64+0x8], R8 ;  /* 0x0000080802007986 */ /* 0x0081e8000c101906 */
[----:B------:R0:W-:Y:S04]  /*1360*/  STG.E desc[UR6][R2.64+0xc], R9 ;  /* 0x00000c0902007986 */ /* 0x0001e8000c101906 */
[----:B----4-:R0:W-:Y:S04]  /*1370*/  STG.E desc[UR6][R2.64+0x10], R10 ;  /* 0x0000100a02007986 */ /* 0x0101e8000c101906 */
[----:B------:R0:W-:Y:S04]  /*1380*/  STG.E desc[UR6][R2.64+0x14], R11 ;  /* 0x0000140b02007986 */ /* 0x0001e8000c101906 */
[----:B-----5:R0:W-:Y:S04]  /*1390*/  STG.E desc[UR6][R2.64+0x18], R12 ;  /* 0x0000180c02007986 */ /* 0x0201e8000c101906 */
[----:B------:R0:W-:Y:S02]  /*13a0*/  STG.E desc[UR6][R2.64+0x1c], R13 ;  /* 0x00001c0d02007986 */ /* 0x0001e4000c101906 */
.L_x_11:
[----:B------:R-:W-:Y:S05]  /*13b0*/  @!P1 EXIT ;  /* 0x000000000000994d */ /* 0x000fea0003800000 */
[----:B------:R-:W-:Y:S02]  /*13c0*/  ISETP.GE.U32.AND P0, PT, R5, 0x4, PT ;  /* 0x000000040500780c */ /* 0x000fe40003f06070 */
[----:B------:R-:W-:-:S04]  /*13d0*/  LOP3.LUT R21, R21, 0x3, RZ, 0xc0, !PT ;  /* 0x0000000315157812 */ /* 0x000fc800078ec0ff */
[----:B------:R-:W-:-:S07]  /*13e0*/  ISETP.NE.AND P1, PT, R21, RZ, PT ;  /* 0x000000ff1500720c */ /* 0x000fce0003f25270 */
[----:B------:R-:W-:Y:S06]  /*13f0*/  @!P0 BRA `(.L_x_12) ;  /* 0x0000000000288947 */ /* 0x000fec0003800000 */
[C---:B------:R-:W-:Y:S01]  /*1400*/  IMAD R4, R0.reuse, 0x4, R1 ;  /* 0x0000000400047824 */ /* 0x040fe200078e0201 */
[----:B0-----:R-:W0:Y:S04]  /*1410*/  LDC.64 R2, c[0x0][0x390] ;  /* 0x0000e400ff027b82 */ /* 0x001e280000000a00 */
[----:B------:R-:W2:Y:S04]  /*1420*/  LDL.64 R6, [R4] ;  /* 0x0000000004067983 */ /* 0x000ea80000100a00 */
[----:B------:R-:W3:Y:S01]  /*1430*/  LDL.64 R8, [R4+0x8] ;  /* 0x0000080004087983 */ /* 0x000ee20000100a00 */
[----:B0-----:R-:W-:-:S04]  /*1440*/  IMAD.WIDE.U32 R2, R0, 0x4, R2 ;  /* 0x0000000400027825 */ /* 0x001fc800078e0002 */
[----:B------:R-:W-:Y:S01]  /*1450*/  VIADD R0, R0, 0x4 ;  /* 0x0000000400007836 */ /* 0x000fe20000000000 */
[----:B--2---:R1:W-:Y:S04]  /*1460*/  STG.E desc[UR6][R2.64], R6 ;  /* 0x0000000602007986 */ /* 0x0043e8000c101906 */
[----:B------:R1:W-:Y:S04]  /*1470*/  STG.E desc[UR6][R2.64+0x4], R7 ;  /* 0x0000040702007986 */ /* 0x0003e8000c101906 */
[----:B---3--:R1:W-:Y:S04]  /*1480*/  STG.E desc[UR6][R2.64+0x8], R8 ;  /* 0x0000080802007986 */ /* 0x0083e8000c101906 */
[----:B------:R1:W-:Y:S02]  /*1490*/  STG.E desc[UR6][R2.64+0xc], R9 ;  /* 0x00000c0902007986 */ /* 0x0003e4000c101906 */
.L_x_12:
[----:B------:R-:W-:Y:S05]  /*14a0*/  @!P1 EXIT ;  /* 0x000000000000994d */ /* 0x000fea0003800000 */
[----:B01----:R-:W0:Y:S01]  /*14b0*/  LDC.64 R2, c[0x0][0x390] ;  /* 0x0000e400ff027b82 */ /* 0x003e220000000a00 */
[C---:B------:R-:W-:Y:S02]  /*14c0*/  IMAD R4, R0.reuse, 0x4, R1 ;  /* 0x0000000400047824 */ /* 0x040fe400078e0201 */
[----:B0-----:R-:W-:-:S04]  /*14d0*/  IMAD.WIDE.U32 R2, R0, 0x4, R2 ;  /* 0x0000000400027825 */ /* 0x001fc800078e0002 */
[----:B------:R-:W-:-:S07]  /*14e0*/  IMAD.MOV R0, RZ, RZ, -R21 ;  /* 0x000000ffff007224 */ /* 0x000fce00078e0a15 */
.L_x_13:
[----:B------:R0:W2:Y:S01]  /*14f0*/  LDL R5, [R4] ;  /* 0x0000000004057983 */ /* 0x0000a20000100800 */
[----:B------:R-:W-:-:S05]  /*1500*/  VIADD R0, R0, 0x1 ;  /* 0x0000000100007836 */ /* 0x000fca0000000000 */
[----:B------:R-:W-:Y:S01]  /*1510*/  ISETP.NE.AND P0, PT, R0, RZ, PT ;  /* 0x000000ff0000720c */ /* 0x000fe20003f05270 */
[----:B0-----:R-:W-:Y:S01]  /*1520*/  VIADD R4, R4, 0x4 ;  /* 0x0000000404047836 */ /* 0x001fe20000000000 */
[----:B--2---:R0:W-:Y:S02]  /*1530*/  STG.E desc[UR6][R2.64], R5 ;  /* 0x0000000502007986 */ /* 0x0041e4000c101906 */
[----:B0-----:R-:W-:-:S05]  /*1540*/  IADD3 R2, P1, PT, R2, 0x4, RZ ;  /* 0x0000000402027810 */ /* 0x001fca0007f3e0ff */
[----:B------:R-:W-:-:S04]  /*1550*/  IMAD.X R3, RZ, RZ, R3, P1 ;  /* 0x000000ffff037224 */ /* 0x000fc800008e0603 */
[----:B------:R-:W-:Y:S05]  /*1560*/  @P0 BRA `(.L_x_13) ;  /* 0xfffffffc00e00947 */ /* 0x000fea000383ffff */
[----:B------:R-:W-:Y:S05]  /*1570*/  EXIT ;  /* 0x000000000000794d */ /* 0x000fea0003800000 */
.L_x_14:
[----:B------:R-:W-:-:S00]  /*1580*/  BRA `(.L_x_14) ;  /* 0xfffffffc00fc7947 */ /* 0x000fc0000383ffff */
[----:B------:R-:W-:-:S00]  /*1590*/  NOP ;  /* 0x0000000000007918 */ /* 0x000fc00000000000 */
        /* <DEDUP_REMOVED lines=14> */
.L_x_15:


//--------------------- .nv.shared.reserved.0     --------------------------
	.section	.nv.shared.reserved.0,"aw",@nobits
	.weak		__nv_reservedSMEM_offset_0_alias
	.size		__nv_reservedSMEM_offset_0_alias, 0, 64
	.other		__nv_reservedSMEM_offset_0_alias,@"STO_CUDA_RESERVED_SHARED STV_DEFAULT"
__nv_reservedSMEM_offset_0_alias:
	.zero		0
	.zero		64


//--------------------- .nv.constant0._Z22bruteForceStage3KerneljtiPiS_ --------------------------
	.section	.nv.constant0._Z22bruteForceStage3KerneljtiPiS_,"a",@progbits
	.sectionflags	@""
	.align	4
.nv.constant0._Z22bruteForceStage3KerneljtiPiS_:
	.zero		928


//--------------------- SYMBOLS --------------------------

	.type		.nv.reservedSmem.offset0,@object
	.size		.nv.reservedSmem.offset0,0x4
